def matmul_kernel(
    a_ptr,
    b_ptr,
    c_ptr,
    M,
    N,
    K,
    stride_am,
    stride_ak,
    stride_bk,
    stride_bn,
    stride_cm,
    stride_cn,
    BLOCK_M: tl.constexpr,
    BLOCK_N: tl.constexpr,
    BLOCK_K: tl.constexpr,
    GROUP_M: tl.constexpr,
):
    pid = tl.program_id(axis=0)
    num_pid_m = tl.cdiv(M, BLOCK_M)
    num_pid_n = tl.cdiv(N, BLOCK_N)
    num_pid_in_group = GROUP_M * num_pid_n
    group_id = pid // num_pid_in_group
    first_pid_m = group_id * GROUP_M
    group_size_m = min(num_pid_m - first_pid_m, GROUP_M)
    pid_m = first_pid_m + ((pid % num_pid_in_group) % group_size_m)
    pid_n = (pid % num_pid_in_group) // group_size_m

    offs_am = (pid_m * BLOCK_M + tl.arange(0, BLOCK_M)) % M
    offs_bn = (pid_n * BLOCK_N + tl.arange(0, BLOCK_N)) % N
    offs_k = tl.arange(0, BLOCK_K)
    a_ptrs = a_ptr + offs_am[:, None] * stride_am + offs_k[None, :] * stride_ak
    b_ptrs = b_ptr + offs_k[:, None] * stride_bk + offs_bn[None, :] * stride_bn

    acc = tl.zeros((BLOCK_M, BLOCK_N), dtype=tl.float32)
    for kk in range(0, tl.cdiv(K, BLOCK_K)):
        a = tl.load(a_ptrs, mask=offs_k[None, :] < K - kk * BLOCK_K, other=0.0)
        b = tl.load(b_ptrs, mask=offs_k[:, None] < K - kk * BLOCK_K, other=0.0)
        acc = tl.dot(a, b, acc)
        a_ptrs += BLOCK_K * stride_ak
        b_ptrs += BLOCK_K * stride_bk

    c = acc.to(c_ptr.dtype.element_ty)
    offs_cm = pid_m * BLOCK_M + tl.arange(0, BLOCK_M)
    offs_cn = pid_n * BLOCK_N + tl.arange(0, BLOCK_N)
    c_ptrs = c_ptr + offs_cm[:, None] * stride_cm + offs_cn[None, :] * stride_cn
    mask = (offs_cm[:, None] < M) & (offs_cn[None, :] < N)
    tl.store(c_ptrs, c, mask=mask)

# config = {"BLOCK_K": 128, "BLOCK_M": 32, "BLOCK_N": 64, "GROUP_M": 8, "arch": "sm_100", "dtype": "bf16", "num_ctas": 1, "num_stages": 3, "num_warps": 4}
# arch = sm_100


// ===== COMPILED SASS (sm_100a) =====

	.target	sm_100a

	.elftype	@"ET_EXEC"


//--------------------- .note.nv.tkinfo           --------------------------
	.section	.note.nv.tkinfo,"",@"SHT_NOTE"
	.sectionflags	@"SHF_NOTE_NV_TKINFO"
	.tkinfo
        /*0018*/ 	.word	0x00000081
        /*0030*/ 	.string	""
        /*0030*/ 	.string	"ptxas-blackwell"
        /*0030*/ 	.string	"Cuda compilation tools, release 12.9, V12.9.86"
        /*0030*/ 	.string	"Build cuda_12.9.r12.9/compiler.36037853_0"
        /*0030*/ 	.string	"-v  -suppress-debug-info  -lineinfo  -arch sm_100a "



//--------------------- .note.nv.cuver            --------------------------
	.section	.note.nv.cuver,"",@"SHT_NOTE"
	.sectionflags	@"SHF_NOTE_NV_CUVER"
        /*0018*/ 	.short	0x0001
        /*001a*/ 	.short	0x0064
        /*001c*/ 	.short	0x0001
        /*001e*/ 	.short	0x0000
        /*0020*/ 	.short	0x0001
        /*0022*/ 	.short	0x0000


//--------------------- .nv.info                  --------------------------
	.section	.nv.info,"",@"SHT_CUDA_INFO"
	.align	4


	//----- nvinfo : EIATTR_REGCOUNT
	.align		4
        /*0000*/ 	.byte	0x04, 0x2f
        /*0002*/ 	.short	(.L_1 - .L_0)
	.align		4
.L_0:
        /*0004*/ 	.word	index@(matmul_kernel)
        /*0008*/ 	.word	0x000000ff


	//----- nvinfo : EIATTR_FRAME_SIZE
	.align		4
.L_1:
        /*000c*/ 	.byte	0x04, 0x11
        /*000e*/ 	.short	(.L_3 - .L_2)
	.align		4
.L_2:
        /*0010*/ 	.word	index@(matmul_kernel)
        /*0014*/ 	.word	0x00000010


	//----- nvinfo : EIATTR_MIN_STACK_SIZE
	.align		4
.L_3:
        /*0018*/ 	.byte	0x04, 0x12
        /*001a*/ 	.short	(.L_5 - .L_4)
	.align		4
.L_4:
        /*001c*/ 	.word	index@(matmul_kernel)
        /*0020*/ 	.word	0x00000010
.L_5:


//--------------------- .nv.info.matmul_kernel    --------------------------
	.section	.nv.info.matmul_kernel,"",@"SHT_CUDA_INFO"
	.sectionflags	@""
	.align	4


	//----- nvinfo : EIATTR_CUDA_API_VERSION
	.align		4
        /*0000*/ 	.byte	0x04, 0x37
        /*0002*/ 	.short	(.L_7 - .L_6)
.L_6:
        /*0004*/ 	.word	0x00000081


	//----- nvinfo : EIATTR_KPARAM_INFO
	.align		4
.L_7:
        /*0008*/ 	.byte	0x04, 0x17
        /*000a*/ 	.short	(.L_9 - .L_8)
.L_8:
        /*000c*/ 	.word	0x00000000
        /*0010*/ 	.short	0x000d
        /*0012*/ 	.short	0x0048
        /*0014*/ 	.byte	0x00, 0xf4, 0x21, 0x00


	//----- nvinfo : EIATTR_KPARAM_INFO
	.align		4
.L_9:
        /*0018*/ 	.byte	0x04, 0x17
        /*001a*/ 	.short	(.L_11 - .L_10)
.L_10:
        /*001c*/ 	.word	0x00000000
        /*0020*/ 	.short	0x000c
        /*0022*/ 	.short	0x0040
        /*0024*/ 	.byte	0x00, 0xf4, 0x21, 0x00


	//----- nvinfo : EIATTR_KPARAM_INFO
	.align		4
.L_11:
        /*0028*/ 	.byte	0x04, 0x17
        /*002a*/ 	.short	(.L_13 - .L_12)
.L_12:
        /*002c*/ 	.word	0x00000000
        /*0030*/ 	.short	0x000b
        /*0032*/ 	.short	0x0038
        /*0034*/ 	.byte	0x00, 0xf0, 0x11, 0x00


	//----- nvinfo : EIATTR_KPARAM_INFO
	.align		4
.L_13:
        /*0038*/ 	.byte	0x04, 0x17
        /*003a*/ 	.short	(.L_15 - .L_14)
.L_14:
        /*003c*/ 	.word	0x00000000
        /*0040*/ 	.short	0x000a
        /*0042*/ 	.short	0x0034
        /*0044*/ 	.byte	0x00, 0xf0, 0x11, 0x00


	//----- nvinfo : EIATTR_KPARAM_INFO
	.align		4
.L_15:
        /*0048*/ 	.byte	0x04, 0x17
        /*004a*/ 	.short	(.L_17 - .L_16)
.L_16:
        /*004c*/ 	.word	0x00000000
        /*0050*/ 	.short	0x0009
        /*0052*/ 	.short	0x0030
        /*0054*/ 	.byte	0x00, 0xf0, 0x11, 0x00


	//----- nvinfo : EIATTR_KPARAM_INFO
	.align		4
.L_17:
        /*0058*/ 	.byte	0x04, 0x17
        /*005a*/ 	.short	(.L_19 - .L_18)
.L_18:
        /*005c*/ 	.word	0x00000000
        /*0060*/ 	.short	0x0008
        /*0062*/ 	.short	0x002c
        /*0064*/ 	.byte	0x00, 0xf0, 0x11, 0x00


	//----- nvinfo : EIATTR_KPARAM_INFO
	.align		4
.L_19:
        /*0068*/ 	.byte	0x04, 0x17
        /*006a*/ 	.short	(.L_21 - .L_20)
.L_20:
        /*006c*/ 	.word	0x00000000
        /*0070*/ 	.short	0x0007
        /*0072*/ 	.short	0x0028
        /*0074*/ 	.byte	0x00, 0xf0, 0x11, 0x00


	//----- nvinfo : EIATTR_KPARAM_INFO
	.align		4
.L_21:
        /*0078*/ 	.byte	0x04, 0x17
        /*007a*/ 	.short	(.L_23 - .L_22)
.L_22:
        /*007c*/ 	.word	0x00000000
        /*0080*/ 	.short	0x0006
        /*0082*/ 	.short	0x0024
        /*0084*/ 	.byte	0x00, 0xf0, 0x11, 0x00


	//----- nvinfo : EIATTR_KPARAM_INFO
	.align		4
.L_23:
        /*0088*/ 	.byte	0x04, 0x17
        /*008a*/ 	.short	(.L_25 - .L_24)
.L_24:
        /*008c*/ 	.word	0x00000000
        /*0090*/ 	.short	0x0005
        /*0092*/ 	.short	0x0020
        /*0094*/ 	.byte	0x00, 0xf0, 0x11, 0x00


	//----- nvinfo : EIATTR_KPARAM_INFO
	.align		4
.L_25:
        /*0098*/ 	.byte	0x04, 0x17
        /*009a*/ 	.short	(.L_27 - .L_26)
.L_26:
        /*009c*/ 	.word	0x00000000
        /*00a0*/ 	.short	0x0004
        /*00a2*/ 	.short	0x001c
        /*00a4*/ 	.byte	0x00, 0xf0, 0x11, 0x00


	//----- nvinfo : EIATTR_KPARAM_INFO
	.align		4
.L_27:
        /*00a8*/ 	.byte	0x04, 0x17
        /*00aa*/ 	.short	(.L_29 - .L_28)
.L_28:
        /*00ac*/ 	.word	0x00000000
        /*00b0*/ 	.short	0x0003
        /*00b2*/ 	.short	0x0018
        /*00b4*/ 	.byte	0x00, 0xf0, 0x11, 0x00


	//----- nvinfo : EIATTR_KPARAM_INFO
	.align		4
.L_29:
        /*00b8*/ 	.byte	0x04, 0x17
        /*00ba*/ 	.short	(.L_31 - .L_30)
.L_30:
        /*00bc*/ 	.word	0x00000000
        /*00c0*/ 	.short	0x0002
        /*00c2*/ 	.short	0x0010
        /*00c4*/ 	.byte	0x00, 0xf4, 0x21, 0x00


	//----- nvinfo : EIATTR_KPARAM_INFO
	.align		4
.L_31:
        /*00c8*/ 	.byte	0x04, 0x17
        /*00ca*/ 	.short	(.L_33 - .L_32)
.L_32:
        /*00cc*/ 	.word	0x00000000
        /*00d0*/ 	.short	0x0001
        /*00d2*/ 	.short	0x0008
        /*00d4*/ 	.byte	0x00, 0xf4, 0x21, 0x00


	//----- nvinfo : EIATTR_KPARAM_INFO
	.align		4
.L_33:
        /*00d8*/ 	.byte	0x04, 0x17
        /*00da*/ 	.short	(.L_35 - .L_34)
.L_34:
        /*00dc*/ 	.word	0x00000000
        /*00e0*/ 	.short	0x0000
        /*00e2*/ 	.short	0x0000
        /*00e4*/ 	.byte	0x00, 0xf4, 0x21, 0x00


	//----- nvinfo : EIATTR_SPARSE_MMA_MASK
	.align		4
.L_35:
        /*00e8*/ 	.byte	0x03, 0x50
        /*00ea*/ 	.short	0x0000


	//----- nvinfo : EIATTR_MAXREG_COUNT
	.align		4
        /*00ec*/ 	.byte	0x03, 0x1b
        /*00ee*/ 	.short	0x00ff


	//----- nvinfo : EIATTR_NUM_BARRIERS
	.align		4
        /*00f0*/ 	.byte	0x02, 0x4c
        /*00f2*/ 	.byte	0x01
	.zero		1


	//----- nvinfo : EIATTR_ANNOTATIONS
	.align		4
        /*00f4*/ 	.byte	0x04, 0x55
        /*00f6*/ 	.short	(.L_37 - .L_36)


	//   ....[0]....
.L_36:
        /*00f8*/ 	.word	0x00000001
        /*00fc*/ 	.byte	0x70, 0x06, 0x00, 0x00, 0x01, 0x00, 0x00, 0x00, 0xa0, 0x06, 0x00, 0x00, 0x01, 0x00, 0x00, 0x00
        /*010c*/ 	.byte	0xb0, 0x06, 0x00, 0x00, 0x01, 0x00, 0x00, 0x00, 0x90, 0x48, 0x00, 0x00, 0x01, 0x00, 0x00, 0x00
        /*011c*/ 	.byte	0xc0, 0x48, 0x00, 0x00, 0x01, 0x00, 0x00, 0x00, 0xf0, 0x48, 0x00, 0x00, 0x01, 0x00, 0x00, 0x00
        /*012c*/ 	.byte	0xf0, 0x88, 0x00, 0x00, 0x01, 0x00, 0x00, 0x00, 0x40, 0x89, 0x00, 0x00, 0x01, 0x00, 0x00, 0x00
        /*013c*/ 	.byte	0x60, 0x89, 0x00, 0x00


	//----- nvinfo : EIATTR_VRC_CTA_INIT_COUNT
	.align		4
.L_37:
        /*0140*/ 	.byte	0x02, 0x4a
	.zero		1
	.zero		1


	//----- nvinfo : EIATTR_EXIT_INSTR_OFFSETS
	.align		4
        /*0144*/ 	.byte	0x04, 0x1c
        /*0146*/ 	.short	(.L_39 - .L_38)


	//   ....[0]....
.L_38:
        /*0148*/ 	.word	0x00009290


	//   ....[1]....
        /*014c*/ 	.word	0x000092c0


	//----- nvinfo : EIATTR_REQNTID
	.align		4
.L_39:
        /*0150*/ 	.byte	0x04, 0x10
        /*0152*/ 	.short	(.L_41 - .L_40)
.L_40:
        /*0154*/ 	.word	0x00000080
        /*0158*/ 	.word	0x00000001
        /*015c*/ 	.word	0x00000001


	//----- nvinfo : EIATTR_CBANK_PARAM_SIZE
	.align		4
.L_41:
        /*0160*/ 	.byte	0x03, 0x19
        /*0162*/ 	.short	0x0050


	//----- nvinfo : EIATTR_PARAM_CBANK
	.align		4
        /*0164*/ 	.byte	0x04, 0x0a
        /*0166*/ 	.short	(.L_43 - .L_42)
	.align		4
.L_42:
        /*0168*/ 	.word	index@(.nv.constant0.matmul_kernel)
        /*016c*/ 	.short	0x0380
        /*016e*/ 	.short	0x0050


	//----- nvinfo : EIATTR_SW_WAR
	.align		4
.L_43:
        /*0170*/ 	.byte	0x04, 0x36
        /*0172*/ 	.short	(.L_45 - .L_44)
.L_44:
        /*0174*/ 	.word	0x00000008
.L_45:


//--------------------- .nv.compat                --------------------------
	.section	.nv.compat,"",@"SHT_CUDA_COMPAT_INFO"
	.align	4
        /*0000*/ 	.byte	0x02, 0x02, 0x01, 0x00, 0x02, 0x05, 0x05, 0x00, 0x02, 0x03, 0x00, 0x00, 0x02, 0x06, 0x01, 0x00


//--------------------- .nv.callgraph             --------------------------
	.section	.nv.callgraph,"",@"SHT_CUDA_CALLGRAPH"
	.align	4
	.sectionentsize	8
	.align		4
        /*0000*/ 	.word	0x00000000
	.align		4
        /*0004*/ 	.word	0xffffffff
	.align		4
        /*0008*/ 	.word	0x00000000
	.align		4
        /*000c*/ 	.word	0xfffffffe
	.align		4
        /*0010*/ 	.word	0x00000000
	.align		4
        /*0014*/ 	.word	0xfffffffd
	.align		4
        /*0018*/ 	.word	0x00000000
	.align		4
        /*001c*/ 	.word	0xfffffffc


//--------------------- .text.matmul_kernel       --------------------------
	.section	.text.matmul_kernel,"ax",@progbits
	.align	128
        .global         matmul_kernel
        .type           matmul_kernel,@function
        .size           matmul_kernel,(.L_x_4 - matmul_kernel)
        .other          matmul_kernel,@"STO_CUDA_ENTRY STV_DEFAULT"
matmul_kernel:
.text.matmul_kernel:
[----:B------:R-:W0:Y:S08]  /*0000*/  LDC R1, c[0x0][0x37c] ;  /* 0x0000df00ff017b82 */ /* 0x000e300000000800 */
[----:B------:R-:W1:Y:S01]  /*0010*/  LDC.64 R44, c[0x0][0x398] ;  /* 0x0000e600ff2c7b82 */ /* 0x000e620000000a00 */
[----:B------:R-:W2:Y:S01]  /*0020*/  S2R R5, SR_CTAID.X ;  /* 0x0000000000057919 */ /* 0x000ea20000002500 */
[----:B------:R-:W3:Y:S01]  /*0030*/  LDCU UR4, c[0x0][0x3a0] ;  /* 0x00007400ff0477ac */ /* 0x000ee20008000800 */
[----:B0-----:R-:W-:Y:S01]  /*0040*/  VIADD R1, R1, 0xfffffff0 ;  /* 0xfffffff001017836 */ /* 0x001fe20000000000 */
[----:B------:R-:W0:Y:S01]  /*0050*/  S2R R84, SR_TID.X ;  /* 0x0000000000547919 */ /* 0x000e220000002100 */
[----:B------:R-:W4:Y:S01]  /*0060*/  LDCU.64 UR10, c[0x0][0x358] ;  /* 0x00006b00ff0a77ac */ /* 0x000f220008000a00 */
[----:B------:R-:W0:Y:S01]  /*0070*/  LDCU UR8, c[0x0][0x3a0] ;  /* 0x00007400ff0877ac */ /* 0x000e220008000800 */
[----:B---3--:R-:W-:Y:S01]  /*0080*/  UIADD3 UR4, UPT, UPT, UR4, 0x7f, URZ ;  /* 0x0000007f04047890 */ /* 0x008fe2000fffe0ff */
[----:B-1----:R-:W-:-:S03]  /*0090*/  VIADD R0, R45, 0x3f ;  /* 0x0000003f2d007836 */ /* 0x002fc60000000000 */
[----:B------:R-:W-:Y:S02]  /*00a0*/  UISETP.GT.AND UP0, UPT, UR4, 0x7f, UPT ;  /* 0x0000007f0400788c */ /* 0x000fe4000bf04270 */
[----:B------:R-:W-:-:S04]  /*00b0*/  SHF.R.S32.HI R3, RZ, 0x1f, R0 ;  /* 0x0000001fff037819 */ /* 0x000fc80000011400 */
[----:B------:R-:W-:Y:S02]  /*00c0*/  LEA.HI R3, R3, R0, RZ, 0x6 ;  /* 0x0000000003037211 */ /* 0x000fe400078f30ff */
[----:B--2---:R-:W-:Y:S02]  /*00d0*/  IABS R8, R5 ;  /* 0x0000000500087213 */ /* 0x004fe40000000000 */
[----:B------:R-:W-:-:S05]  /*00e0*/  SHF.R.S32.HI R3, RZ, 0x6, R3 ;  /* 0x00000006ff037819 */ /* 0x000fca0000011403 */
[----:B------:R-:W-:-:S05]  /*00f0*/  IMAD.SHL.U32 R4, R3, 0x8, RZ ;  /* 0x0000000803047824 */ /* 0x000fca00078e00ff */
[-C--:B------:R-:W-:Y:S02]  /*0100*/  IABS R7, R4.reuse ;  /* 0x0000000400077213 */ /* 0x080fe40000000000 */
[----:B------:R-:W-:Y:S02]  /*0110*/  IABS R10, R4 ;  /* 0x00000004000a7213 */ /* 0x000fe40000000000 */
[----:B------:R-:W1:Y:S08]  /*0120*/  I2F.RP R0, R7 ;  /* 0x0000000700007306 */ /* 0x000e700000209400 */
[----:B-1----:R-:W1:Y:S02]  /*0130*/  MUFU.RCP R0, R0 ;  /* 0x0000000000007308 */ /* 0x002e640000001000 */
[----:B-1----:R-:W-:-:S02]  /*0140*/  VIADD R2, R0, 0xffffffe ;  /* 0x0ffffffe00027836 */ /* 0x002fc40000000000 */
[----:B------:R-:W-:-:S04]  /*0150*/  IMAD.MOV R0, RZ, RZ, -R10 ;  /* 0x000000ffff007224 */ /* 0x000fc800078e0a0a */
[----:B------:R1:W2:Y:S02]  /*0160*/  F2I.FTZ.U32.TRUNC.NTZ R3, R2 ;  /* 0x0000000200037305 */ /* 0x0002a4000021f000 */
[----:B-1----:R-:W-:Y:S02]  /*0170*/  IMAD.MOV.U32 R2, RZ, RZ, RZ ;  /* 0x000000ffff027224 */ /* 0x002fe400078e00ff */
[----:B--2---:R-:W-:-:S04]  /*0180*/  IMAD.MOV R6, RZ, RZ, -R3 ;  /* 0x000000ffff067224 */ /* 0x004fc800078e0a03 */
[----:B------:R-:W-:Y:S02]  /*0190*/  IMAD R9, R6, R7, RZ ;  /* 0x0000000706097224 */ /* 0x000fe400078e02ff */
[----:B------:R-:W-:Y:S02]  /*01a0*/  IMAD.MOV.U32 R6, RZ, RZ, R8 ;  /* 0x000000ffff067224 */ /* 0x000fe400078e0008 */
[----:B------:R-:W-:-:S06]  /*01b0*/  IMAD.HI.U32 R3, R3, R9, R2 ;  /* 0x0000000903037227 */ /* 0x000fcc00078e0002 */
[----:B------:R-:W-:-:S04]  /*01c0*/  IMAD.HI.U32 R3, R3, R6, RZ ;  /* 0x0000000603037227 */ /* 0x000fc800078e00ff */
[----:B------:R-:W-:-:S05]  /*01d0*/  IMAD R0, R3, R0, R6 ;  /* 0x0000000003007224 */ /* 0x000fca00078e0206 */
[----:B------:R-:W-:-:S13]  /*01e0*/  ISETP.GT.U32.AND P1, PT, R7, R0, PT ;  /* 0x000000000700720c */ /* 0x000fda0003f24070 */
[----:B------:R-:W-:Y:S01]  /*01f0*/  @!P1 IMAD.IADD R0, R0, 0x1, -R7 ;  /* 0x0000000100009824 */ /* 0x000fe200078e0a07 */
[----:B------:R-:W-:Y:S02]  /*0200*/  @!P1 IADD3 R3, PT, PT, R3, 0x1, RZ ;  /* 0x0000000103039810 */ /* 0x000fe40007ffe0ff */
[----:B------:R-:W-:Y:S02]  /*0210*/  ISETP.NE.AND P1, PT, R4, RZ, PT ;  /* 0x000000ff0400720c */ /* 0x000fe40003f25270 */
[----:B------:R-:W-:Y:S02]  /*0220*/  ISETP.GE.U32.AND P0, PT, R0, R7, PT ;  /* 0x000000070000720c */ /* 0x000fe40003f06070 */
[----:B------:R-:W-:-:S04]  /*0230*/  LOP3.LUT R0, R5, R4, RZ, 0x3c, !PT ;  /* 0x0000000405007212 */ /* 0x000fc800078e3cff */
[----:B------:R-:W-:Y:S01]  /*0240*/  ISETP.GE.AND P2, PT, R0, RZ, PT ;  /* 0x000000ff0000720c */ /* 0x000fe20003f46270 */
[----:B------:R-:W-:-:S06]  /*0250*/  VIADD R0, R44, 0x1f ;  /* 0x0000001f2c007836 */ /* 0x000fcc0000000000 */
[----:B------:R-:W-:-:S04]  /*0260*/  @P0 VIADD R3, R3, 0x1 ;  /* 0x0000000103030836 */ /* 0x000fc80000000000 */
[----:B------:R-:W-:Y:S01]  /*0270*/  IMAD.MOV.U32 R2, RZ, RZ, R3 ;  /* 0x000000ffff027224 */ /* 0x000fe200078e0003 */
[----:B------:R-:W-:-:S03]  /*0280*/  SHF.R.S32.HI R3, RZ, 0x1f, R0 ;  /* 0x0000001fff037819 */ /* 0x000fc60000011400 */
[----:B------:R-:W-:Y:S01]  /*0290*/  @!P2 IMAD.MOV R2, RZ, RZ, -R2 ;  /* 0x000000ffff02a224 */ /* 0x000fe200078e0a02 */
[----:B------:R-:W-:Y:S02]  /*02a0*/  @!P1 LOP3.LUT R2, RZ, R4, RZ, 0x33, !PT ;  /* 0x00000004ff029212 */ /* 0x000fe400078e33ff */
[----:B------:R-:W-:-:S03]  /*02b0*/  LEA.HI R3, R3, R0, RZ, 0x5 ;  /* 0x0000000003037211 */ /* 0x000fc600078f28ff */
[----:B------:R-:W-:Y:S02]  /*02c0*/  IMAD.SHL.U32 R243, R2, 0x8, RZ ;  /* 0x0000000802f37824 */ /* 0x000fe400078e00ff */
[----:B------:R-:W-:-:S03]  /*02d0*/  IMAD.MOV R2, RZ, RZ, -R2 ;  /* 0x000000ffff027224 */ /* 0x000fc600078e0a02 */
[----:B------:R-:W-:Y:S01]  /*02e0*/  LEA.HI.SX32 R3, R3, -R243, 0x1b ;  /* 0x800000f303037211 */ /* 0x000fe200078fdaff */
[----:B------:R-:W-:-:S03]  /*02f0*/  IMAD R4, R4, R2, R5 ;  /* 0x0000000204047224 */ /* 0x000fc600078e0205 */
[----:B------:R-:W-:Y:S02]  /*0300*/  VIMNMX R11, PT, PT, R3, 0x8, PT ;  /* 0x00000008030b7848 */ /* 0x000fe40003fe0100 */
[----:B------:R-:W-:Y:S02]  /*0310*/  IABS R9, R4 ;  /* 0x0000000400097213 */ /* 0x000fe40000000000 */
[----:B------:R-:W-:-:S04]  /*0320*/  IABS R7, R11 ;  /* 0x0000000b00077213 */ /* 0x000fc80000000000 */
[----:B------:R-:W1:Y:S08]  /*0330*/  I2F.RP R0, R7 ;  /* 0x0000000700007306 */ /* 0x000e700000209400 */
[----:B-1----:R-:W1:Y:S02]  /*0340*/  MUFU.RCP R0, R0 ;  /* 0x0000000000007308 */ /* 0x002e640000001000 */
[----:B-1----:R-:W-:-:S06]  /*0350*/  VIADD R3, R0, 0xffffffe ;  /* 0x0ffffffe00037836 */ /* 0x002fcc0000000000 */
[----:B------:R-:W1:Y:S02]  /*0360*/  F2I.FTZ.U32.TRUNC.NTZ R3, R3 ;  /* 0x0000000300037305 */ /* 0x000e64000021f000 */
[----:B-1----:R-:W-:-:S04]  /*0370*/  IMAD.MOV R6, RZ, RZ, -R3 ;  /* 0x000000ffff067224 */ /* 0x002fc800078e0a03 */
[----:B------:R-:W-:Y:S01]  /*0380*/  IMAD.MOV.U32 R2, RZ, RZ, R6 ;  /* 0x000000ffff027224 */ /* 0x000fe200078e0006 */
[----:B------:R-:W-:-:S03]  /*0390*/  IABS R6, R11 ;  /* 0x0000000b00067213 */ /* 0x000fc60000000000 */
[----:B------:R-:W-:Y:S01]  /*03a0*/  IMAD R5, R2, R7, RZ ;  /* 0x0000000702057224 */ /* 0x000fe200078e02ff */
[----:B------:R-:W-:Y:S01]  /*03b0*/  MOV R2, RZ ;  /* 0x000000ff00027202 */ /* 0x000fe20000000f00 */
[----:B------:R-:W-:-:S04]  /*03c0*/  IMAD.MOV R0, RZ, RZ, -R6 ;  /* 0x000000ffff007224 */ /* 0x000fc800078e0a06 */
[----:B------:R-:W-:-:S06]  /*03d0*/  IMAD.HI.U32 R2, R3, R5, R2 ;  /* 0x0000000503027227 */ /* 0x000fcc00078e0002 */
[----:B------:R-:W-:-:S04]  /*03e0*/  IMAD.HI.U32 R2, R2, R9, RZ ;  /* 0x0000000902027227 */ /* 0x000fc800078e00ff */
[----:B------:R-:W-:-:S05]  /*03f0*/  IMAD R0, R2, R0, R9 ;  /* 0x0000000002007224 */ /* 0x000fca00078e0209 */
[----:B------:R-:W-:-:S13]  /*0400*/  ISETP.GT.U32.AND P1, PT, R7, R0, PT ;  /* 0x000000000700720c */ /* 0x000fda0003f24070 */
[----:B------:R-:W-:Y:S02]  /*0410*/  @!P1 IMAD.IADD R0, R0, 0x1, -R7 ;  /* 0x0000000100009824 */ /* 0x000fe400078e0a07 */
[----:B------:R-:W-:Y:S01]  /*0420*/  @!P1 VIADD R2, R2, 0x1 ;  /* 0x0000000102029836 */ /* 0x000fe20000000000 */
[----:B------:R-:W-:Y:S02]  /*0430*/  ISETP.NE.AND P1, PT, R11, RZ, PT ;  /* 0x000000ff0b00720c */ /* 0x000fe40003f25270 */
[----:B------:R-:W-:Y:S02]  /*0440*/  ISETP.GE.U32.AND P0, PT, R0, R7, PT ;  /* 0x000000070000720c */ /* 0x000fe40003f06070 */
[----:B------:R-:W-:-:S04]  /*0450*/  LOP3.LUT R0, R4, R11, RZ, 0x3c, !PT ;  /* 0x0000000b04007212 */ /* 0x000fc800078e3cff */
[----:B------:R-:W-:-:S07]  /*0460*/  ISETP.GE.AND P2, PT, R0, RZ, PT ;  /* 0x000000ff0000720c */ /* 0x000fce0003f46270 */
[----:B------:R-:W-:-:S06]  /*0470*/  @P0 VIADD R2, R2, 0x1 ;  /* 0x0000000102020836 */ /* 0x000fcc0000000000 */
[----:B------:R-:W-:Y:S01]  /*0480*/  @!P2 IMAD.MOV R2, RZ, RZ, -R2 ;  /* 0x000000ffff02a224 */ /* 0x000fe200078e0a02 */
[----:B------:R-:W-:-:S05]  /*0490*/  @!P1 LOP3.LUT R2, RZ, R11, RZ, 0x33, !PT ;  /* 0x0000000bff029212 */ /* 0x000fca00078e33ff */
[----:B------:R-:W-:Y:S02]  /*04a0*/  IMAD.MOV R0, RZ, RZ, -R2 ;  /* 0x000000ffff007224 */ /* 0x000fe400078e0a02 */
[----:B------:R-:W-:Y:S02]  /*04b0*/  IMAD.SHL.U32 R2, R2, 0x40, RZ ;  /* 0x0000004002027824 */ /* 0x000fe400078e00ff */
[----:B------:R-:W-:Y:S01]  /*04c0*/  IMAD R0, R11, R0, R4 ;  /* 0x000000000b007224 */ /* 0x000fe200078e0204 */
[----:B0-----:R-:W-:-:S03]  /*04d0*/  LOP3.LUT R4, R84, 0x1f, RZ, 0xc0, !PT ;  /* 0x0000001f54047812 */ /* 0x001fc600078ec0ff */
[----:B------:R-:W-:Y:S01]  /*04e0*/  IMAD.IADD R243, R243, 0x1, R0 ;  /* 0x00000001f3f37824 */ /* 0x000fe200078e0200 */
[----:B------:R-:W-:-:S03]  /*04f0*/  SHF.R.U32.HI R0, RZ, 0x5, R84 ;  /* 0x00000005ff007819 */ /* 0x000fc60000011654 */
[----:B------:R-:W-:Y:S01]  /*0500*/  IMAD R243, R243, 0x20, R4 ;  /* 0x00000020f3f37824 */ /* 0x000fe200078e0204 */
[----:B------:R-:W-:-:S04]  /*0510*/  SGXT.U32 R0, R0, 0x2 ;  /* 0x000000020000781a */ /* 0x000fc80000000000 */
[C---:B------:R-:W-:Y:S02]  /*0520*/  LOP3.LUT R78, R0.reuse, 0x4, RZ, 0xfc, !PT ;  /* 0x00000004004e7812 */ /* 0x040fe400078efcff */
[C---:B------:R-:W-:Y:S02]  /*0530*/  LOP3.LUT R88, R0.reuse, 0x8, RZ, 0xfc, !PT ;  /* 0x0000000800587812 */ /* 0x040fe400078efcff */
[C---:B------:R-:W-:Y:S02]  /*0540*/  LOP3.LUT R90, R0.reuse, 0xc, RZ, 0xfc, !PT ;  /* 0x0000000c005a7812 */ /* 0x040fe400078efcff */
[C---:B------:R-:W-:Y:S02]  /*0550*/  LOP3.LUT R96, R0.reuse, 0x10, RZ, 0xfc, !PT ;  /* 0x0000001000607812 */ /* 0x040fe400078efcff */
[C---:B------:R-:W-:Y:S02]  /*0560*/  LOP3.LUT R97, R0.reuse, 0x14, RZ, 0xfc, !PT ;  /* 0x0000001400617812 */ /* 0x040fe400078efcff */
[----:B------:R-:W-:-:S02]  /*0570*/  LOP3.LUT R98, R0, 0x18, RZ, 0xfc, !PT ;  /* 0x0000001800627812 */ /* 0x000fc400078efcff */
        /* <DEDUP_REMOVED lines=8> */
[----:B------:R-:W-:Y:S01]  /*0600*/  LOP3.LUT R247, R0, 0x3c, RZ, 0xfc, !PT ;  /* 0x0000003c00f77812 */ /* 0x000fe200078efcff */
[----:B----4-:R-:W-:Y:S06]  /*0610*/  BRA.U UP0, `(.L_x_0) ;  /* 0x00000001002c7547 */ /* 0x010fec000b800000 */
[C---:B------:R-:W-:Y:S01]  /*0620*/  SHF.L.U32 R5, R84.reuse, 0x1, RZ ;  /* 0x0000000154057819 */ /* 0x040fe200000006ff */
[C---:B------:R-:W-:Y:S01]  /*0630*/  IMAD.SHL.U32 R4, R84.reuse, 0x8, RZ ;  /* 0x0000000854047824 */ /* 0x040fe200078e00ff */
[----:B------:R-:W-:Y:S02]  /*0640*/  LOP3.LUT R3, R84, 0x40, RZ, 0xc0, !PT ;  /* 0x0000004054037812 */ /* 0x000fe400078ec0ff */
[----:B------:R-:W-:Y:S02]  /*0650*/  CS2R R60, SRZ ;  /* 0x00000000003c7805 */ /* 0x000fe4000001ff00 */
[----:B------:R-:W-:Y:S01]  /*0660*/  CS2R R62, SRZ ;  /* 0x00000000003e7805 */ /* 0x000fe2000001ff00 */
[----:B------:R0:W-:Y:S01]  /*0670*/  STL [R1+0x8], R5 ;  /* 0x0000080501007387 */ /* 0x0001e20000100800 */
[----:B------:R-:W-:Y:S02]  /*0680*/  CS2R R80, SRZ ;  /* 0x0000000000507805 */ /* 0x000fe4000001ff00 */
[----:B------:R-:W-:Y:S01]  /*0690*/  CS2R R82, SRZ ;  /* 0x0000000000527805 */ /* 0x000fe2000001ff00 */
[----:B------:R0:W-:Y:S04]  /*06a0*/  STL [R1], R4 ;  /* 0x0000000401007387 */ /* 0x0001e80000100800 */
[----:B------:R0:W-:Y:S01]  /*06b0*/  STL [R1+0x4], R3 ;  /* 0x0000040301007387 */ /* 0x0001e20000100800 */
[----:B------:R-:W-:Y:S05]  /*06c0*/  BRA `(.L_x_1) ;  /* 0x0000008000887947 */ /* 0x000fea0003800000 */
.L_x_0:
[----:B------:R-:W-:Y:S01]  /*06d0*/  IABS R10, R44 ;  /* 0x0000002c000a7213 */ /* 0x000fe20000000000 */
[C---:B------:R-:W-:Y:S01]  /*06e0*/  VIADD R16, R2.reuse, 0x3c ;  /* 0x0000003c02107836 */ /* 0x040fe20000000000 */
[----:B------:R-:W-:Y:S01]  /*06f0*/  IABS R4, R45 ;  /* 0x0000002d00047213 */ /* 0x000fe20000000000 */
[C---:B------:R-:W-:Y:S01]  /*0700*/  VIADD R18, R2.reuse, 0x38 ;  /* 0x0000003802127836 */ /* 0x040fe20000000000 */
[----:B------:R-:W0:Y:S01]  /*0710*/  I2F.RP R5, R10 ;  /* 0x0000000a00057306 */ /* 0x000e220000209400 */
[----:B------:R-:W-:Y:S01]  /*0720*/  ISETP.GE.AND P2, PT, R243, RZ, PT ;  /* 0x000000fff300720c */ /* 0x000fe20003f46270 */
[C---:B------:R-:W-:Y:S01]  /*0730*/  VIADD R20, R2.reuse, 0x37 ;  /* 0x0000003702147836 */ /* 0x040fe20000000000 */
[----:B------:R-:W-:Y:S01]  /*0740*/  IABS R15, R16 ;  /* 0x00000010000f7213 */ /* 0x000fe20000000000 */
[----:B------:R-:W-:Y:S01]  /*0750*/  VIADD R22, R2, 0x33 ;  /* 0x0000003302167836 */ /* 0x000fe20000000000 */
[----:B------:R-:W-:Y:S01]  /*0760*/  ISETP.GE.AND P5, PT, R16, RZ, PT ;  /* 0x000000ff1000720c */ /* 0x000fe20003fa6270 */
[C---:B------:R-:W-:Y:S01]  /*0770*/  VIADD R16, R2.reuse, 0x39 ;  /* 0x0000003902107836 */ /* 0x040fe20000000000 */
[----:B------:R-:W-:Y:S01]  /*0780*/  IABS R19, R18 ;  /* 0x0000001200137213 */ /* 0x000fe20000000000 */
[----:B------:R-:W1:Y:S01]  /*0790*/  I2F.RP R3, R4 ;  /* 0x0000000400037306 */ /* 0x000e620000209400 */
[----:B------:R-:W-:Y:S01]  /*07a0*/  IABS R23, R22 ;  /* 0x0000001600177213 */ /* 0x000fe20000000000 */
[C---:B------:R-:W-:Y:S01]  /*07b0*/  VIADD R24, R2.reuse, 0x32 ;  /* 0x0000003202187836 */ /* 0x040fe20000000000 */
[----:B------:R-:W-:Y:S01]  /*07c0*/  IABS R17, R16 ;  /* 0x0000001000117213 */ /* 0x000fe20000000000 */
[C---:B------:R-:W-:Y:S01]  /*07d0*/  VIADD R26, R2.reuse, 0x31 ;  /* 0x00000031021a7836 */ /* 0x040fe20000000000 */
[C---:B------:R-:W-:Y:S01]  /*07e0*/  IADD3 R30, PT, PT, R2.reuse, 0x2e, RZ ;  /* 0x0000002e021e7810 */ /* 0x040fe20007ffe0ff */
[C---:B------:R-:W-:Y:S01]  /*07f0*/  VIADD R28, R2.reuse, 0x30 ;  /* 0x00000030021c7836 */ /* 0x040fe20000000000 */
[C---:B------:R-:W-:Y:S01]  /*0800*/  IADD3 R52, PT, PT, R2.reuse, 0x17, RZ ;  /* 0x0000001702347810 */ /* 0x040fe20007ffe0ff */
[----:B0-----:R-:W0:Y:S01]  /*0810*/  MUFU.RCP R5, R5 ;  /* 0x0000000500057308 */ /* 0x001e220000001000 */
[C---:B------:R-:W-:Y:S01]  /*0820*/  VIADD R29, R2.reuse, 0x2f ;  /* 0x0000002f021d7836 */ /* 0x040fe20000000000 */
[C---:B------:R-:W-:Y:S01]  /*0830*/  IADD3 R70, PT, PT, R2.reuse, 0x6, RZ ;  /* 0x0000000602467810 */ /* 0x040fe20007ffe0ff */
[C---:B------:R-:W-:Y:S01]  /*0840*/  VIADD R32, R2.reuse, 0x29 ;  /* 0x0000002902207836 */ /* 0x040fe20000000000 */
[----:B------:R-:W-:Y:S01]  /*0850*/  IABS R25, R28 ;  /* 0x0000001c00197213 */ /* 0x000fe20000000000 */
[C---:B------:R-:W-:Y:S01]  /*0860*/  VIADD R34, R2.reuse, 0x28 ;  /* 0x0000002802227836 */ /* 0x040fe20000000000 */
[----:B------:R-:W-:Y:S01]  /*0870*/  IABS R27, R29 ;  /* 0x0000001d001b7213 */ /* 0x000fe20000000000 */
[C---:B------:R-:W-:Y:S01]  /*0880*/  VIADD R38, R2.reuse, 0x26 ;  /* 0x0000002602267836 */ /* 0x040fe20000000000 */
[----:B-1----:R-:W1:Y:S01]  /*0890*/  MUFU.RCP R3, R3 ;  /* 0x0000000300037308 */ /* 0x002e620000001000 */
[C---:B------:R-:W-:Y:S01]  /*08a0*/  VIADD R36, R2.reuse, 0x27 ;  /* 0x0000002702247836 */ /* 0x040fe20000000000 */
[----:B------:R-:W-:Y:S01]  /*08b0*/  IABS R53, R52 ;  /* 0x0000003400357213 */ /* 0x000fe20000000000 */
[C---:B------:R-:W-:Y:S01]  /*08c0*/  VIADD R39, R2.reuse, 0x25 ;  /* 0x0000002502277836 */ /* 0x040fe20000000000 */
[----:B------:R-:W-:Y:S01]  /*08d0*/  IABS R37, R38 ;  /* 0x0000002600257213 */ /* 0x000fe20000000000 */
[C---:B------:R-:W-:Y:S01]  /*08e0*/  VIADD R42, R2.reuse, 0x1f ;  /* 0x0000001f022a7836 */ /* 0x040fe20000000000 */
[----:B------:R-:W-:Y:S01]  /*08f0*/  IABS R35, R36 ;  /* 0x0000002400237213 */ /* 0x000fe20000000000 */
[C---:B------:R-:W-:Y:S01]  /*0900*/  VIADD R46, R2.reuse, 0x1d ;  /* 0x0000001d022e7836 */ /* 0x040fe20000000000 */
[----:B------:R-:W-:Y:S01]  /*0910*/  IABS R83, R70 ;  /* 0x0000004600537213 */ /* 0x000fe20000000000 */
[----:B0-----:R-:W-:Y:S01]  /*0920*/  VIADD R8, R5, 0xffffffe ;  /* 0x0ffffffe05087836 */ /* 0x001fe20000000000 */
[----:B------:R-:W-:Y:S01]  /*0930*/  IABS R5, R243 ;  /* 0x000000f300057213 */ /* 0x000fe20000000000 */
[C---:B------:R-:W-:Y:S01]  /*0940*/  VIADD R48, R2.reuse, 0x1c ;  /* 0x0000001c02307836 */ /* 0x040fe20000000000 */
[----:B------:R-:W-:Y:S01]  /*0950*/  IABS R40, R46 ;  /* 0x0000002e00287213 */ /* 0x000fe20000000000 */
[----:B------:R0:W2:Y:S01]  /*0960*/  F2I.FTZ.U32.TRUNC.NTZ R9, R8 ;  /* 0x0000000800097305 */ /* 0x0000a2000021f000 */
[C---:B------:R-:W-:Y:S01]  /*0970*/  VIADD R50, R2.reuse, 0x1b ;  /* 0x0000001b02327836 */ /* 0x040fe20000000000 */
[----:B------:R-:W-:Y:S01]  /*0980*/  IABS R95, R2 ;  /* 0x00000002005f7213 */ /* 0x000fe20000000000 */
[C---:B------:R-:W-:Y:S01]  /*0990*/  VIADD R54, R2.reuse, 0x16 ;  /* 0x0000001602367836 */ /* 0x040fe20000000000 */
[----:B------:R-:W3:Y:S01]  /*09a0*/  LDCU UR7, c[0x0][0x3b0] ;  /* 0x00007600ff0777ac */ /* 0x000ee20008000800 */
[----:B-1----:R-:W-:Y:S01]  /*09b0*/  VIADD R6, R3, 0xffffffe ;  /* 0x0ffffffe03067836 */ /* 0x002fe20000000000 */
[----:B------:R-:W-:Y:S01]  /*09c0*/  IABS R49, R50 ;  /* 0x0000003200317213 */ /* 0x000fe20000000000 */
[C---:B------:R-:W-:Y:S01]  /*09d0*/  VIADD R56, R2.reuse, 0x15 ;  /* 0x0000001502387836 */ /* 0x040fe20000000000 */
[----:B------:R-:W1:Y:S01]  /*09e0*/  LDCU UR12, c[0x0][0x3a4] ;  /* 0x00007480ff0c77ac */ /* 0x000e620008000800 */
[----:B0-----:R-:W-:Y:S01]  /*09f0*/  IMAD.MOV.U32 R8, RZ, RZ, RZ ;  /* 0x000000ffff087224 */ /* 0x001fe200078e00ff */
[----:B------:R0:W4:Y:S01]  /*0a00*/  F2I.FTZ.U32.TRUNC.NTZ R7, R6 ;  /* 0x0000000600077305 */ /* 0x000122000021f000 */
[C---:B------:R-:W-:Y:S01]  /*0a10*/  VIADD R58, R2.reuse, 0xe ;  /* 0x0000000e023a7836 */ /* 0x040fe20000000000 */
[----:B------:R-:W5:Y:S01]  /*0a20*/  LDCU UR6, c[0x0][0x3ac] ;  /* 0x00007580ff0677ac */ /* 0x000f620008000800 */
[----:B------:R-:W-:Y:S01]  /*0a30*/  VIADD R62, R2, 0xa ;  /* 0x0000000a023e7836 */ /* 0x000fe20000000000 */
[----:B------:R-:W-:Y:S01]  /*0a40*/  LOP3.LUT R138, R84, 0x7f, RZ, 0xc0, !PT ;  /* 0x0000007f548a7812 */ /* 0x000fe200078ec0ff */
[--C-:B--2---:R-:W-:Y:S01]  /*0a50*/  IMAD.MOV R11, RZ, RZ, -R9.reuse ;  /* 0x000000ffff0b7224 */ /* 0x104fe200078e0a09 */
[----:B------:R-:W-:Y:S01]  /*0a60*/  IABS R67, R58 ;  /* 0x0000003a00437213 */ /* 0x000fe20000000000 */
[C---:B------:R-:W-:Y:S01]  /*0a70*/  VIADD R60, R2.reuse, 0xb ;  /* 0x0000000b023c7836 */ /* 0x040fe20000000000 */
[----:B------:R-:W-:Y:S01]  /*0a80*/  IABS R75, R62 ;  /* 0x0000003e004b7213 */ /* 0x000fe20000000000 */
[----:B------:R-:W-:Y:S01]  /*0a90*/  IMAD R11, R11, R10, RZ ;  /* 0x0000000a0b0b7224 */ /* 0x000fe200078e02ff */
[----:B0-----:R-:W-:Y:S01]  /*0aa0*/  MOV R6, RZ ;  /* 0x000000ff00067202 */ /* 0x001fe20000000f00 */
[----:B------:R-:W-:Y:S01]  /*0ab0*/  VIADD R66, R2, 0x8 ;  /* 0x0000000802427836 */ /* 0x000fe20000000000 */
[----:B------:R-:W-:Y:S01]  /*0ac0*/  IABS R73, R60 ;  /* 0x0000003c00497213 */ /* 0x000fe20000000000 */
[----:B------:R-:W-:Y:S01]  /*0ad0*/  IMAD.HI.U32 R9, R9, R11, R8 ;  /* 0x0000000b09097227 */ /* 0x000fe200078e0008 */
[----:B------:R-:W0:Y:S01]  /*0ae0*/  LDCU UR9, c[0x0][0x3a8] ;  /* 0x00007500ff0977ac */ /* 0x000e220008000800 */
[----:B------:R-:W-:-:S02]  /*0af0*/  LOP3.LUT R245, R0, 0x44, RZ, 0xfc, !PT ;  /* 0x0000004400f57812 */ /* 0x000fc400078efcff */
[----:B----4-:R-:W-:Y:S01]  /*0b00*/  IMAD.MOV R3, RZ, RZ, -R7 ;  /* 0x000000ffff037224 */ /* 0x010fe200078e0a07 */
[----:B------:R-:W-:Y:S01]  /*0b10*/  IABS R79, R66 ;  /* 0x00000042004f7213 */ /* 0x000fe20000000000 */
[----:B------:R-:W-:Y:S01]  /*0b20*/  IMAD.HI.U32 R9, R9, R5, RZ ;  /* 0x0000000509097227 */ /* 0x000fe200078e00ff */
[C---:B------:R-:W-:Y:S01]  /*0b30*/  LOP3.LUT R246, R0.reuse, 0x40, RZ, 0xfc, !PT ;  /* 0x0000004000f67812 */ /* 0x040fe200078efcff */
[----:B------:R-:W-:Y:S01]  /*0b40*/  USHF.R.S32.HI UR5, URZ, 0x1f, UR4 ;  /* 0x0000001fff057899 */ /* 0x000fe20008011404 */
[C---:B------:R-:W-:Y:S01]  /*0b50*/  LOP3.LUT R244, R0.reuse, 0x48, RZ, 0xfc, !PT ;  /* 0x0000004800f47812 */ /* 0x040fe200078efcff */
[----:B------:R-:W-:Y:S01]  /*0b60*/  IMAD.MOV R9, RZ, RZ, -R9 ;  /* 0x000000ffff097224 */ /* 0x000fe200078e0a09 */
[----:B------:R-:W-:Y:S01]  /*0b70*/  LOP3.LUT R242, R0, 0x7c, RZ, 0xfc, !PT ;  /* 0x0000007c00f27812 */ /* 0x000fe200078efcff */
[----:B------:R-:W-:Y:S01]  /*0b80*/  VIADD R68, R2, 0x7 ;  /* 0x0000000702447836 */ /* 0x000fe20000000000 */
[----:B------:R-:W-:Y:S01]  /*0b90*/  LOP3.LUT R241, R0, 0x78, RZ, 0xfc, !PT ;  /* 0x0000007800f17812 */ /* 0x000fe200078efcff */
[----:B------:R-:W-:Y:S01]  /*0ba0*/  IMAD R9, R10, R9, R5 ;  /* 0x000000090a097224 */ /* 0x000fe200078e0205 */
[----:B------:R-:W-:Y:S01]  /*0bb0*/  LOP3.LUT R240, R0, 0x74, RZ, 0xfc, !PT ;  /* 0x0000007400f07812 */ /* 0x000fe200078efcff */
[----:B------:R-:W-:Y:S01]  /*0bc0*/  IMAD.MOV.U32 R5, RZ, RZ, R3 ;  /* 0x000000ffff057224 */ /* 0x000fe200078e0003 */
[----:B------:R-:W-:Y:S01]  /*0bd0*/  IABS R81, R68 ;  /* 0x0000004400517213 */ /* 0x000fe20000000000 */
[----:B------:R-:W-:Y:S01]  /*0be0*/  VIADD R3, R2, 0x3f ;  /* 0x0000003f02037836 */ /* 0x000fe20000000000 */
[----:B------:R-:W-:Y:S01]  /*0bf0*/  ISETP.GT.U32.AND P0, PT, R10, R9, PT ;  /* 0x000000090a00720c */ /* 0x000fe20003f04070 */
[----:B------:R-:W-:Y:S01]  /*0c00*/  IMAD R5, R5, R4, RZ ;  /* 0x0000000405057224 */ /* 0x000fe200078e02ff */
[----:B------:R-:W-:Y:S01]  /*0c10*/  LOP3.LUT R239, R0, 0x70, RZ, 0xfc, !PT ;  /* 0x0000007000ef7812 */ /* 0x000fe200078efcff */
[----:B------:R-:W-:Y:S01]  /*0c20*/  VIADD R64, R2, 0x9 ;  /* 0x0000000902407836 */ /* 0x000fe20000000000 */
[----:B------:R-:W-:Y:S01]  /*0c30*/  IABS R8, R3 ;  /* 0x0000000300087213 */ /* 0x000fe20000000000 */
[----:B------:R-:W-:Y:S01]  /*0c40*/  IMAD.HI.U32 R6, R7, R5, R6 ;  /* 0x0000000507067227 */ /* 0x000fe200078e0006 */
[----:B------:R-:W-:Y:S01]  /*0c50*/  ISETP.GE.AND P3, PT, R3, RZ, PT ;  /* 0x000000ff0300720c */ /* 0x000fe20003f66270 */
[----:B------:R-:W-:Y:S01]  /*0c60*/  ULEA.HI UR5, UR5, UR4, URZ, 0x7 ;  /* 0x0000000405057291 */ /* 0x000fe2000f8f38ff */
[----:B------:R-:W-:Y:S01]  /*0c70*/  IABS R77, R64 ;  /* 0x00000040004d7213 */ /* 0x000fe20000000000 */
[----:B------:R-:W-:Y:S01]  /*0c80*/  IMAD.MOV.U32 R7, RZ, RZ, R8 ;  /* 0x000000ffff077224 */ /* 0x000fe200078e0008 */
[----:B------:R-:W-:Y:S01]  /*0c90*/  LOP3.LUT R238, R0, 0x6c, RZ, 0xfc, !PT ;  /* 0x0000006c00ee7812 */ /* 0x000fe200078efcff */
[----:B------:R-:W-:Y:S01]  /*0ca0*/  VIADD R5, R2, 0x3e ;  /* 0x0000003e02057836 */ /* 0x000fe20000000000 */
[C---:B------:R-:W-:Y:S01]  /*0cb0*/  LOP3.LUT R237, R0.reuse, 0x68, RZ, 0xfc, !PT ;  /* 0x0000006800ed7812 */ /* 0x040fe200078efcff */
[----:B------:R-:W-:Y:S01]  /*0cc0*/  @!P0 IMAD.IADD R9, R9, 0x1, -R10 ;  /* 0x0000000109098824 */ /* 0x000fe200078e0a0a */
[----:B------:R-:W-:Y:S01]  /*0cd0*/  LOP3.LUT R236, R0, 0x64, RZ, 0xfc, !PT ;  /* 0x0000006400ec7812 */ /* 0x000fe200078efcff */
[----:B------:R-:W-:Y:S01]  /*0ce0*/  IMAD.HI.U32 R3, R6, R7, RZ ;  /* 0x0000000706037227 */ /* 0x000fe200078e00ff */
[----:B------:R-:W-:Y:S01]  /*0cf0*/  ISETP.GE.AND P1, PT, R5, RZ, PT ;  /* 0x000000ff0500720c */ /* 0x000fe20003f26270 */
[----:B------:R-:W-:Y:S01]  /*0d00*/  USHF.R.S32.HI UR5, URZ, 0x7, UR5 ;  /* 0x00000007ff057899 */ /* 0x000fe20008011405 */
[----:B------:R-:W-:Y:S01]  /*0d10*/  ISETP.GT.U32.AND P0, PT, R10, R9, PT ;  /* 0x000000090a00720c */ /* 0x000fe20003f04070 */
[----:B------:R-:W-:Y:S01]  /*0d20*/  IMAD.MOV R3, RZ, RZ, -R3 ;  /* 0x000000ffff037224 */ /* 0x000fe200078e0a03 */
[----:B------:R-:W-:Y:S01]  /*0d30*/  IABS R11, R5 ;  /* 0x00000005000b7213 */ /* 0x000fe20000000000 */
[----:B------:R-:W-:Y:S01]  /*0d40*/  VIADD R8, R2, 0x3d ;  /* 0x0000003d02087836 */ /* 0x000fe20000000000 */
[----:B------:R-:W-:Y:S01]  /*0d50*/  LOP3.LUT R235, R0, 0x60, RZ, 0xfc, !PT ;  /* 0x0000006000eb7812 */ /* 0x000fe200078efcff */
[----:B------:R-:W-:Y:S01]  /*0d60*/  IMAD R5, R4, R3, R7 ;  /* 0x0000000304057224 */ /* 0x000fe200078e0207 */
[----:B------:R-:W-:Y:S01]  /*0d70*/  LOP3.LUT R234, R0, 0x5c, RZ, 0xfc, !PT ;  /* 0x0000005c00ea7812 */ /* 0x000fe200078efcff */
[----:B------:R-:W-:Y:S01]  /*0d80*/  IMAD.HI.U32 R3, R6, R11, RZ ;  /* 0x0000000b06037227 */ /* 0x000fe200078e00ff */
[----:B------:R-:W-:-:S02]  /*0d90*/  IABS R13, R8 ;  /* 0x00000008000d7213 */ /* 0x000fc40000000000 */
[----:B------:R-:W-:Y:S01]  /*0da0*/  ISETP.GT.U32.AND P6, PT, R4, R5, PT ;  /* 0x000000050400720c */ /* 0x000fe20003fc4070 */
[----:B------:R-:W-:Y:S01]  /*0db0*/  VIADD R72, R2, 0x5 ;  /* 0x0000000502487836 */ /* 0x000fe20000000000 */
[----:B------:R-:W-:Y:S01]  /*0dc0*/  ISETP.GE.AND P4, PT, R8, RZ, PT ;  /* 0x000000ff0800720c */ /* 0x000fe20003f86270 */
[----:B------:R-:W-:Y:S01]  /*0dd0*/  @!P0 IMAD.IADD R9, R9, 0x1, -R10 ;  /* 0x0000000109098824 */ /* 0x000fe200078e0a0a */
[----:B------:R-:W-:Y:S01]  /*0de0*/  ISETP.NE.AND P0, PT, R44, RZ, PT ;  /* 0x000000ff2c00720c */ /* 0x000fe20003f05270 */
[----:B------:R-:W-:Y:S01]  /*0df0*/  IMAD.MOV R10, RZ, RZ, -R3 ;  /* 0x000000ffff0a7224 */ /* 0x000fe200078e0a03 */
[----:B------:R-:W-:Y:S01]  /*0e00*/  IABS R85, R72 ;  /* 0x0000004800557213 */ /* 0x000fe20000000000 */
[----:B------:R-:W-:Y:S01]  /*0e10*/  IMAD.MOV.U32 R3, RZ, RZ, R9 ;  /* 0x000000ffff037224 */ /* 0x000fe200078e0009 */
[----:B------:R-:W-:Y:S01]  /*0e20*/  LOP3.LUT R233, R0, 0x58, RZ, 0xfc, !PT ;  /* 0x0000005800e97812 */ /* 0x000fe200078efcff */
[----:B------:R-:W-:Y:S01]  /*0e30*/  IMAD.HI.U32 R7, R6, R13, RZ ;  /* 0x0000000d06077227 */ /* 0x000fe200078e00ff */
[----:B------:R-:W-:-:S02]  /*0e40*/  LOP3.LUT R232, R0, 0x54, RZ, 0xfc, !PT ;  /* 0x0000005400e87812 */ /* 0x000fc400078efcff */
[C---:B------:R-:W-:Y:S01]  /*0e50*/  LOP3.LUT R231, R0.reuse, 0x50, RZ, 0xfc, !PT ;  /* 0x0000005000e77812 */ /* 0x040fe200078efcff */
[----:B------:R-:W-:Y:S01]  /*0e60*/  @!P6 IMAD.IADD R5, R5, 0x1, -R4 ;  /* 0x000000010505e824 */ /* 0x000fe200078e0a04 */
[----:B------:R-:W-:Y:S01]  /*0e70*/  LOP3.LUT R230, R0, 0x4c, RZ, 0xfc, !PT ;  /* 0x0000004c00e67812 */ /* 0x000fe200078efcff */
[----:B------:R-:W-:Y:S02]  /*0e80*/  @!P2 IMAD.MOV R3, RZ, RZ, -R3 ;  /* 0x000000ffff03a224 */ /* 0x000fe400078e0a03 */
[----:B------:R-:W-:Y:S01]  /*0e90*/  IMAD.HI.U32 R8, R6, R15, RZ ;  /* 0x0000000f06087227 */ /* 0x000fe200078e00ff */
[----:B------:R-:W-:Y:S02]  /*0ea0*/  @!P0 LOP3.LUT R3, RZ, R44, RZ, 0x33, !PT ;  /* 0x0000002cff038212 */ /* 0x000fe400078e33ff */
[----:B------:R-:W-:Y:S01]  /*0eb0*/  ISETP.GT.U32.AND P0, PT, R4, R5, PT ;  /* 0x000000050400720c */ /* 0x000fe20003f04070 */
[----:B------:R-:W-:Y:S01]  /*0ec0*/  IMAD.MOV R12, RZ, RZ, -R7 ;  /* 0x000000ffff0c7224 */ /* 0x000fe200078e0a07 */
[----:B------:R-:W-:Y:S01]  /*0ed0*/  IADD3 R14, PT, PT, -R8, RZ, RZ ;  /* 0x000000ff080e7210 */ /* 0x000fe20007ffe1ff */
[----:B------:R-:W-:-:S02]  /*0ee0*/  IMAD R7, R4, R10, R11 ;  /* 0x0000000a04077224 */ /* 0x000fc400078e020b */
[C---:B------:R-:W-:Y:S02]  /*0ef0*/  IMAD R8, R4.reuse, R12, R13 ;  /* 0x0000000c04087224 */ /* 0x040fe400078e020d */
[C---:B------:R-:W-:Y:S01]  /*0f00*/  IMAD R9, R4.reuse, R14, R15 ;  /* 0x0000000e04097224 */ /* 0x040fe200078e020f */
[----:B------:R-:W-:Y:S01]  /*0f10*/  ISETP.GT.U32.AND P6, PT, R4, R7, PT ;  /* 0x000000070400720c */ /* 0x000fe20003fc4070 */
[----:B------:R-:W-:Y:S01]  /*0f20*/  VIADD R12, R2, 0x3b ;  /* 0x0000003b020c7836 */ /* 0x000fe20000000000 */
[----:B------:R-:W-:Y:S01]  /*0f30*/  ISETP.GT.U32.AND P2, PT, R4, R8, PT ;  /* 0x000000080400720c */ /* 0x000fe20003f44070 */
[----:B------:R-:W-:Y:S02]  /*0f40*/  VIADD R14, R2, 0x3a ;  /* 0x0000003a020e7836 */ /* 0x000fe40000000000 */
[----:B------:R-:W-:Y:S01]  /*0f50*/  @!P0 IMAD.IADD R5, R5, 0x1, -R4 ;  /* 0x0000000105058824 */ /* 0x000fe200078e0a04 */
[----:B------:R-:W-:Y:S01]  /*0f60*/  ISETP.GT.U32.AND P0, PT, R4, R9, PT ;  /* 0x000000090400720c */ /* 0x000fe20003f04070 */
[----:B------:R-:W-:Y:S01]  /*0f70*/  IMAD.HI.U32 R13, R6, R19, RZ ;  /* 0x00000013060d7227 */ /* 0x000fe200078e00ff */
[----:B------:R-:W-:-:S02]  /*0f80*/  IABS R11, R12 ;  /* 0x0000000c000b7213 */ /* 0x000fc40000000000 */
[----:B------:R-:W-:Y:S01]  /*0f90*/  IABS R15, R14 ;  /* 0x0000000e000f7213 */ /* 0x000fe20000000000 */
[----:B------:R-:W-:Y:S01]  /*0fa0*/  @!P3 IMAD.MOV R5, RZ, RZ, -R5 ;  /* 0x000000ffff05b224 */ /* 0x000fe200078e0a05 */
[----:B------:R-:W-:Y:S01]  /*0fb0*/  ISETP.GE.AND P3, PT, R12, RZ, PT ;  /* 0x000000ff0c00720c */ /* 0x000fe20003f66270 */
[--C-:B------:R-:W-:Y:S02]  /*0fc0*/  @!P6 IMAD.IADD R7, R7, 0x1, -R4.reuse ;  /* 0x000000010707e824 */ /* 0x100fe400078e0a04 */
[----:B------:R-:W-:Y:S01]  /*0fd0*/  IMAD.HI.U32 R10, R6, R11, RZ ;  /* 0x0000000b060a7227 */ /* 0x000fe200078e00ff */
[----:B------:R-:W-:Y:S02]  /*0fe0*/  @!P2 IADD3 R8, PT, PT, R8, -R4, RZ ;  /* 0x800000040808a210 */ /* 0x000fe40007ffe0ff */
[C---:B------:R-:W-:Y:S01]  /*0ff0*/  ISETP.GT.U32.AND P6, PT, R4.reuse, R7, PT ;  /* 0x000000070400720c */ /* 0x040fe20003fc4070 */
[----:B------:R-:W-:Y:S01]  /*1000*/  @!P0 IMAD.IADD R9, R9, 0x1, -R4 ;  /* 0x0000000109098824 */ /* 0x000fe200078e0a04 */
[----:B------:R-:W-:Y:S01]  /*1010*/  ISETP.GT.U32.AND P2, PT, R4, R8, PT ;  /* 0x000000080400720c */ /* 0x000fe20003f44070 */
[----:B------:R-:W-:-:S02]  /*1020*/  IMAD.MOV R10, RZ, RZ, -R10 ;  /* 0x000000ffff0a7224 */ /* 0x000fc400078e0a0a */
[----:B------:R-:W-:Y:S01]  /*1030*/  IMAD.HI.U32 R12, R6, R17, RZ ;  /* 0x00000011060c7227 */ /* 0x000fe200078e00ff */
[----:B------:R-:W-:-:S03]  /*1040*/  ISETP.GT.U32.AND P0, PT, R4, R9, PT ;  /* 0x000000090400720c */ /* 0x000fc60003f04070 */
[----:B------:R-:W-:Y:S02]  /*1050*/  IMAD R10, R4, R10, R11 ;  /* 0x0000000a040a7224 */ /* 0x000fe400078e020b */
[----:B------:R-:W-:-:S04]  /*1060*/  IMAD.HI.U32 R11, R6, R15, RZ ;  /* 0x0000000f060b7227 */ /* 0x000fc800078e00ff */
[----:B------:R-:W-:Y:S01]  /*1070*/  @!P6 IMAD.IADD R7, R7, 0x1, -R4 ;  /* 0x000000010707e824 */ /* 0x000fe200078e0a04 */
[C---:B------:R-:W-:Y:S01]  /*1080*/  ISETP.GT.U32.AND P6, PT, R4.reuse, R10, PT ;  /* 0x0000000a0400720c */ /* 0x040fe20003fc4070 */
[----:B------:R-:W-:Y:S02]  /*1090*/  IMAD.MOV R12, RZ, RZ, -R12 ;  /* 0x000000ffff0c7224 */ /* 0x000fe400078e0a0c */
[----:B------:R-:W-:Y:S02]  /*10a0*/  IMAD.MOV R11, RZ, RZ, -R11 ;  /* 0x000000ffff0b7224 */ /* 0x000fe400078e0a0b */
[----:B------:R-:W-:Y:S02]  /*10b0*/  IMAD.MOV R13, RZ, RZ, -R13 ;  /* 0x000000ffff0d7224 */ /* 0x000fe400078e0a0d */
[C---:B------:R-:W-:Y:S02]  /*10c0*/  IMAD R12, R4.reuse, R12, R17 ;  /* 0x0000000c040c7224 */ /* 0x040fe400078e0211 */
[C---:B------:R-:W-:Y:S01]  /*10d0*/  IMAD R11, R4.reuse, R11, R15 ;  /* 0x0000000b040b7224 */ /* 0x040fe200078e020f */
[----:B------:R-:W-:Y:S01]  /*10e0*/  IABS R15, R20 ;  /* 0x00000014000f7213 */ /* 0x000fe20000000000 */
[----:B------:R-:W-:-:S02]  /*10f0*/  IMAD R13, R4, R13, R19 ;  /* 0x0000000d040d7224 */ /* 0x000fc400078e0213 */
[--C-:B------:R-:W-:Y:S01]  /*1100*/  @!P0 IMAD.IADD R9, R9, 0x1, -R4.reuse ;  /* 0x0000000109098824 */ /* 0x100fe200078e0a04 */
[----:B------:R-:W-:Y:S01]  /*1110*/  ISETP.GT.U32.AND P0, PT, R4, R12, PT ;  /* 0x0000000c0400720c */ /* 0x000fe20003f04070 */
[----:B------:R-:W-:Y:S01]  /*1120*/  @!P2 IMAD.IADD R8, R8, 0x1, -R4 ;  /* 0x000000010808a824 */ /* 0x000fe200078e0a04 */
[----:B------:R-:W-:Y:S01]  /*1130*/  @!P6 IADD3 R10, PT, PT, R10, -R4, RZ ;  /* 0x800000040a0ae210 */ /* 0x000fe20007ffe0ff */
[----:B------:R-:W-:Y:S01]  /*1140*/  @!P1 IMAD.MOV R7, RZ, RZ, -R7 ;  /* 0x000000ffff079224 */ /* 0x000fe200078e0a07 */
[C---:B------:R-:W-:Y:S01]  /*1150*/  ISETP.GT.U32.AND P1, PT, R4.reuse, R11, PT ;  /* 0x0000000b0400720c */ /* 0x040fe20003f24070 */
[----:B------:R-:W-:Y:S01]  /*1160*/  @!P5 IMAD.MOV R9, RZ, RZ, -R9 ;  /* 0x000000ffff09d224 */ /* 0x000fe200078e0a09 */
[C---:B------:R-:W-:Y:S01]  /*1170*/  ISETP.GT.U32.AND P5, PT, R4.reuse, R13, PT ;  /* 0x0000000d0400720c */ /* 0x040fe20003fa4070 */
[----:B------:R-:W-:Y:S01]  /*1180*/  @!P4 IMAD.MOV R8, RZ, RZ, -R8 ;  /* 0x000000ffff08c224 */ /* 0x000fe200078e0a08 */
[----:B------:R-:W-:Y:S01]  /*1190*/  ISETP.GT.U32.AND P6, PT, R4, R10, PT ;  /* 0x0000000a0400720c */ /* 0x000fe20003fc4070 */
[----:B------:R-:W-:Y:S01]  /*11a0*/  VIADD R44, R2, 0x1e ;  /* 0x0000001e022c7836 */ /* 0x000fe20000000000 */
[----:B------:R-:W-:Y:S01]  /*11b0*/  ISETP.GE.AND P4, PT, R16, RZ, PT ;  /* 0x000000ff1000720c */ /* 0x000fe20003f86270 */
[----:B------:R-:W-:Y:S01]  /*11c0*/  VIADD R16, R2, 0x36 ;  /* 0x0000003602107836 */ /* 0x000fe20000000000 */
[----:B------:R-:W-:Y:S01]  /*11d0*/  ISETP.GE.AND P2, PT, R14, RZ, PT ;  /* 0x000000ff0e00720c */ /* 0x000fe20003f46270 */
[----:B------:R-:W-:-:S03]  /*11e0*/  IMAD.HI.U32 R14, R6, R15, RZ ;  /* 0x0000000f060e7227 */ /* 0x000fc600078e00ff */
[----:B------:R-:W-:Y:S01]  /*11f0*/  IABS R17, R16 ;  /* 0x0000001000117213 */ /* 0x000fe20000000000 */
[----:B------:R-:W-:Y:S02]  /*1200*/  @!P0 IMAD.IADD R12, R12, 0x1, -R4 ;  /* 0x000000010c0c8824 */ /* 0x000fe400078e0a04 */
[----:B------:R-:W-:Y:S01]  /*1210*/  IMAD.MOV R14, RZ, RZ, -R14 ;  /* 0x000000ffff0e7224 */ /* 0x000fe200078e0a0e */
[----:B------:R-:W-:Y:S01]  /*1220*/  @!P5 IADD3 R13, PT, PT, R13, -R4, RZ ;  /* 0x800000040d0dd210 */ /* 0x000fe20007ffe0ff */
[----:B------:R-:W-:Y:S01]  /*1230*/  @!P1 IMAD.IADD R11, R11, 0x1, -R4 ;  /* 0x000000010b0b9824 */ /* 0x000fe200078e0a04 */
[C---:B------:R-:W-:Y:S01]  /*1240*/  ISETP.GT.U32.AND P5, PT, R4.reuse, R12, PT ;  /* 0x0000000c0400720c */ /* 0x040fe20003fa4070 */
[----:B------:R-:W-:Y:S01]  /*1250*/  IMAD R14, R4, R14, R15 ;  /* 0x0000000e040e7224 */ /* 0x000fe200078e020f */
[----:B------:R-:W-:Y:S01]  /*1260*/  ISETP.GE.AND P1, PT, R20, RZ, PT ;  /* 0x000000ff1400720c */ /* 0x000fe20003f26270 */
[----:B------:R-:W-:Y:S01]  /*1270*/  IMAD.HI.U32 R15, R6, R17, RZ ;  /* 0x00000011060f7227 */ /* 0x000fe200078e00ff */
[----:B------:R-:W-:-:S03]  /*1280*/  ISETP.GT.U32.AND P0, PT, R4, R11, PT ;  /* 0x0000000b0400720c */ /* 0x000fc60003f04070 */
[----:B------:R-:W-:Y:S01]  /*1290*/  @!P6 IMAD.IADD R10, R10, 0x1, -R4 ;  /* 0x000000010a0ae824 */ /* 0x000fe200078e0a04 */
[----:B------:R-:W-:Y:S01]  /*12a0*/  ISETP.GE.AND P6, PT, R18, RZ, PT ;  /* 0x000000ff1200720c */ /* 0x000fe20003fc6270 */
[----:B------:R-:W-:Y:S02]  /*12b0*/  IMAD.MOV R15, RZ, RZ, -R15 ;  /* 0x000000ffff0f7224 */ /* 0x000fe400078e0a0f */
[----:B------:R-:W-:Y:S01]  /*12c0*/  @!P3 IMAD.MOV R10, RZ, RZ, -R10 ;  /* 0x000000ffff0ab224 */ /* 0x000fe200078e0a0a */
[C---:B------:R-:W-:Y:S01]  /*12d0*/  ISETP.GT.U32.AND P3, PT, R4.reuse, R13, PT ;  /* 0x0000000d0400720c */ /* 0x040fe20003f64070 */
[----:B------:R-:W-:Y:S02]  /*12e0*/  IMAD R15, R4, R15, R17 ;  /* 0x0000000f040f7224 */ /* 0x000fe400078e0211 */
[----:B------:R-:W-:Y:S02]  /*12f0*/  VIADD R18, R2, 0x35 ;  /* 0x0000003502127836 */ /* 0x000fe40000000000 */
[--C-:B------:R-:W-:Y:S01]  /*1300*/  @!P5 IMAD.IADD R12, R12, 0x1, -R4.reuse ;  /* 0x000000010c0cd824 */ /* 0x100fe200078e0a04 */
[----:B------:R-:W-:Y:S01]  /*1310*/  ISETP.GT.U32.AND P5, PT, R4, R15, PT ;  /* 0x0000000f0400720c */ /* 0x000fe20003fa4070 */
[----:B------:R-:W-:Y:S01]  /*1320*/  @!P0 IMAD.IADD R11, R11, 0x1, -R4 ;  /* 0x000000010b0b8824 */ /* 0x000fe200078e0a04 */
[----:B------:R-:W-:Y:S01]  /*1330*/  IABS R19, R18 ;  /* 0x0000001200137213 */ /* 0x000fe20000000000 */
[----:B------:R-:W-:Y:S01]  /*1340*/  VIADD R20, R2, 0x34 ;  /* 0x0000003402147836 */ /* 0x000fe20000000000 */
[----:B------:R-:W-:Y:S01]  /*1350*/  ISETP.GT.U32.AND P0, PT, R4, R14, PT ;  /* 0x0000000e0400720c */ /* 0x000fe20003f04070 */
[----:B------:R-:W-:-:S02]  /*1360*/  @!P4 IMAD.MOV R12, RZ, RZ, -R12 ;  /* 0x000000ffff0cc224 */ /* 0x000fc400078e0a0c */
[----:B------:R-:W-:Y:S01]  /*1370*/  @!P3 IMAD.IADD R13, R13, 0x1, -R4 ;  /* 0x000000010d0db824 */ /* 0x000fe200078e0a04 */
[----:B------:R-:W-:Y:S01]  /*1380*/  ISETP.GE.AND P3, PT, R16, RZ, PT ;  /* 0x000000ff1000720c */ /* 0x000fe20003f66270 */
[----:B------:R-:W-:Y:S01]  /*1390*/  IMAD.HI.U32 R16, R6, R19, RZ ;  /* 0x0000001306107227 */ /* 0x000fe200078e00ff */
[----:B------:R-:W-:-:S03]  /*13a0*/  IABS R21, R20 ;  /* 0x0000001400157213 */ /* 0x000fc60000000000 */
[----:B------:R-:W-:Y:S01]  /*13b0*/  @!P5 IMAD.IADD R15, R15, 0x1, -R4 ;  /* 0x000000010f0fd824 */ /* 0x000fe200078e0a04 */
[----:B------:R-:W-:Y:S01]  /*13c0*/  IADD3 R16, PT, PT, -R16, RZ, RZ ;  /* 0x000000ff10107210 */ /* 0x000fe20007ffe1ff */
[----:B------:R-:W-:-:S03]  /*13d0*/  IMAD.HI.U32 R17, R6, R21, RZ ;  /* 0x0000001506117227 */ /* 0x000fc600078e00ff */
[----:B------:R-:W-:Y:S01]  /*13e0*/  ISETP.GT.U32.AND P5, PT, R4, R15, PT ;  /* 0x0000000f0400720c */ /* 0x000fe20003fa4070 */
[----:B------:R-:W-:Y:S01]  /*13f0*/  @!P0 IMAD.IADD R14, R14, 0x1, -R4 ;  /* 0x000000010e0e8824 */ /* 0x000fe200078e0a04 */
[----:B------:R-:W-:Y:S01]  /*1400*/  ISETP.GE.AND P0, PT, R18, RZ, PT ;  /* 0x000000ff1200720c */ /* 0x000fe20003f06270 */
[----:B------:R-:W-:-:S04]  /*1410*/  IMAD.HI.U32 R18, R6, R23, RZ ;  /* 0x0000001706127227 */ /* 0x000fc800078e00ff */
[----:B------:R-:W-:Y:S02]  /*1420*/  IMAD.MOV R17, RZ, RZ, -R17 ;  /* 0x000000ffff117224 */ /* 0x000fe400078e0a11 */
[C---:B------:R-:W-:Y:S02]  /*1430*/  IMAD R16, R4.reuse, R16, R19 ;  /* 0x0000001004107224 */ /* 0x040fe400078e0213 */
[----:B------:R-:W-:Y:S02]  /*1440*/  IMAD.MOV R18, RZ, RZ, -R18 ;  /* 0x000000ffff127224 */ /* 0x000fe400078e0a12 */
[C---:B------:R-:W-:Y:S01]  /*1450*/  IMAD R17, R4.reuse, R17, R21 ;  /* 0x0000001104117224 */ /* 0x040fe200078e0215 */
[C---:B------:R-:W-:Y:S01]  /*1460*/  ISETP.GT.U32.AND P4, PT, R4.reuse, R16, PT ;  /* 0x000000100400720c */ /* 0x040fe20003f84070 */
[C---:B------:R-:W-:Y:S01]  /*1470*/  IMAD R18, R4.reuse, R18, R23 ;  /* 0x0000001204127224 */ /* 0x040fe200078e0217 */
[----:B------:R-:W-:Y:S01]  /*1480*/  @!P5 IADD3 R15, PT, PT, R15, -R4, RZ ;  /* 0x800000040f0fd210 */ /* 0x000fe20007ffe0ff */
[----:B------:R-:W-:Y:S01]  /*1490*/  @!P6 IMAD.MOV R13, RZ, RZ, -R13 ;  /* 0x000000ffff0de224 */ /* 0x000fe200078e0a0d */
[C---:B------:R-:W-:Y:S01]  /*14a0*/  ISETP.GT.U32.AND P6, PT, R4.reuse, R17, PT ;  /* 0x000000110400720c */ /* 0x040fe20003fc4070 */
[----:B------:R-:W-:Y:S01]  /*14b0*/  @!P2 IMAD.MOV R11, RZ, RZ, -R11 ;  /* 0x000000ffff0ba224 */ /* 0x000fe200078e0a0b */
[C---:B------:R-:W-:Y:S01]  /*14c0*/  ISETP.GT.U32.AND P2, PT, R4.reuse, R14, PT ;  /* 0x0000000e0400720c */ /* 0x040fe20003f44070 */
[----:B------:R-:W-:Y:S01]  /*14d0*/  @!P3 IMAD.MOV R15, RZ, RZ, -R15 ;  /* 0x000000ffff0fb224 */ /* 0x000fe200078e0a0f */
[----:B------:R-:W-:Y:S01]  /*14e0*/  ISETP.GT.U32.AND P5, PT, R4, R18, PT ;  /* 0x000000120400720c */ /* 0x000fe20003fa4070 */
[C---:B------:R-:W-:Y:S01]  /*14f0*/  VIADD R74, R2.reuse, 0x2 ;  /* 0x00000002024a7836 */ /* 0x040fe20000000000 */
[----:B------:R-:W-:Y:S01]  /*1500*/  IABS R21, R24 ;  /* 0x0000001800157213 */ /* 0x000fe20000000000 */
[----:B------:R-:W-:Y:S01]  /*1510*/  VIADD R76, R2, 0x1 ;  /* 0x00000001024c7836 */ /* 0x000fe20000000000 */
[----:B------:R-:W-:Y:S01]  /*1520*/  IABS R23, R26 ;  /* 0x0000001a00177213 */ /* 0x000fe20000000000 */
[----:B------:R-:W-:Y:S01]  /*1530*/  @!P4 IMAD.IADD R16, R16, 0x1, -R4 ;  /* 0x000000011010c824 */ /* 0x000fe200078e0a04 */
[----:B------:R-:W-:Y:S01]  /*1540*/  ISETP.GE.AND P4, PT, R22, RZ, PT ;  /* 0x000000ff1600720c */ /* 0x000fe20003f86270 */
[----:B------:R-:W-:Y:S01]  /*1550*/  IMAD.HI.U32 R19, R6, R21, RZ ;  /* 0x0000001506137227 */ /* 0x000fe200078e00ff */
[----:B------:R-:W-:-:S02]  /*1560*/  IABS R91, R74 ;  /* 0x0000004a005b7213 */ /* 0x000fc40000000000 */
[----:B------:R-:W-:Y:S01]  /*1570*/  IABS R93, R76 ;  /* 0x0000004c005d7213 */ /* 0x000fe20000000000 */
[--C-:B------:R-:W-:Y:S01]  /*1580*/  @!P6 IMAD.IADD R17, R17, 0x1, -R4.reuse ;  /* 0x000000011111e824 */ /* 0x100fe200078e0a04 */
[----:B------:R-:W-:Y:S01]  /*1590*/  ISETP.GT.U32.AND P6, PT, R4, R16, PT ;  /* 0x000000100400720c */ /* 0x000fe20003fc4070 */
[--C-:B------:R-:W-:Y:S01]  /*15a0*/  @!P2 IMAD.IADD R14, R14, 0x1, -R4.reuse ;  /* 0x000000010e0ea824 */ /* 0x100fe200078e0a04 */
[----:B------:R-:W-:Y:S01]  /*15b0*/  ISETP.GE.AND P2, PT, R20, RZ, PT ;  /* 0x000000ff1400720c */ /* 0x000fe20003f46270 */
[----:B------:R-:W-:Y:S01]  /*15c0*/  @!P5 IMAD.IADD R18, R18, 0x1, -R4 ;  /* 0x000000011212d824 */ /* 0x000fe200078e0a04 */
[----:B------:R-:W-:Y:S01]  /*15d0*/  ISETP.GT.U32.AND P5, PT, R4, R17, PT ;  /* 0x000000110400720c */ /* 0x000fe20003fa4070 */
[----:B------:R-:W-:Y:S02]  /*15e0*/  IMAD.MOV R19, RZ, RZ, -R19 ;  /* 0x000000ffff137224 */ /* 0x000fe400078e0a13 */
[----:B------:R-:W-:-:S04]  /*15f0*/  IMAD.HI.U32 R20, R6, R23, RZ ;  /* 0x0000001706147227 */ /* 0x000fc800078e00ff */
[----:B------:R-:W-:Y:S02]  /*1600*/  IMAD R19, R4, R19, R21 ;  /* 0x0000001304137224 */ /* 0x000fe400078e0215 */
[----:B------:R-:W-:Y:S02]  /*1610*/  IMAD.MOV R20, RZ, RZ, -R20 ;  /* 0x000000ffff147224 */ /* 0x000fe400078e0a14 */
[--C-:B------:R-:W-:Y:S01]  /*1620*/  @!P6 IMAD.IADD R16, R16, 0x1, -R4.reuse ;  /* 0x000000011010e824 */ /* 0x100fe200078e0a04 */
[C---:B------:R-:W-:Y:S01]  /*1630*/  ISETP.GT.U32.AND P6, PT, R4.reuse, R19, PT ;  /* 0x000000130400720c */ /* 0x040fe20003fc4070 */
[----:B------:R-:W-:Y:S01]  /*1640*/  IMAD R20, R4, R20, R23 ;  /* 0x0000001404147224 */ /* 0x000fe200078e0217 */
[----:B------:R-:W-:Y:S01]  /*1650*/  IABS R23, R30 ;  /* 0x0000001e00177213 */ /* 0x000fe20000000000 */
[----:B------:R-:W-:Y:S02]  /*1660*/  @!P5 IMAD.IADD R17, R17, 0x1, -R4 ;  /* 0x000000011111d824 */ /* 0x000fe400078e0a04 */
[----:B------:R-:W-:Y:S01]  /*1670*/  IMAD.HI.U32 R21, R6, R25, RZ ;  /* 0x0000001906157227 */ /* 0x000fe200078e00ff */
[----:B------:R-:W-:-:S02]  /*1680*/  ISETP.GT.U32.AND P5, PT, R4, R20, PT ;  /* 0x000000140400720c */ /* 0x000fc40003fa4070 */
[----:B------:R-:W-:Y:S01]  /*1690*/  @!P2 IADD3 R17, PT, PT, -R17, RZ, RZ ;  /* 0x000000ff1111a210 */ /* 0x000fe20007ffe1ff */
[----:B------:R-:W-:Y:S01]  /*16a0*/  IMAD.MOV R21, RZ, RZ, -R21 ;  /* 0x000000ffff157224 */ /* 0x000fe200078e0a15 */
[----:B------:R-:W-:Y:S01]  /*16b0*/  ISETP.GE.AND P2, PT, R28, RZ, PT ;  /* 0x000000ff1c00720c */ /* 0x000fe20003f46270 */
[----:B------:R-:W-:-:S04]  /*16c0*/  IMAD.HI.U32 R22, R6, R27, RZ ;  /* 0x0000001b06167227 */ /* 0x000fc800078e00ff */
[----:B------:R-:W-:Y:S01]  /*16d0*/  @!P6 IMAD.IADD R19, R19, 0x1, -R4 ;  /* 0x000000011313e824 */ /* 0x000fe200078e0a04 */
[----:B------:R-:W-:Y:S01]  /*16e0*/  ISETP.GE.AND P6, PT, R26, RZ, PT ;  /* 0x000000ff1a00720c */ /* 0x000fe20003fc6270 */
[----:B------:R-:W-:Y:S01]  /*16f0*/  @!P1 IMAD.MOV R14, RZ, RZ, -R14 ;  /* 0x000000ffff0e9224 */ /* 0x000fe200078e0a0e */
[----:B------:R-:W-:Y:S01]  /*1700*/  ISETP.GT.U32.AND P1, PT, R4, R18, PT ;  /* 0x000000120400720c */ /* 0x000fe20003f24070 */
[----:B------:R-:W-:Y:S01]  /*1710*/  @!P5 IMAD.IADD R20, R20, 0x1, -R4 ;  /* 0x000000011414d824 */ /* 0x000fe200078e0a04 */
[C---:B------:R-:W-:Y:S01]  /*1720*/  ISETP.GT.U32.AND P5, PT, R4.reuse, R19, PT ;  /* 0x000000130400720c */ /* 0x040fe20003fa4070 */
[C---:B------:R-:W-:Y:S02]  /*1730*/  IMAD R21, R4.reuse, R21, R25 ;  /* 0x0000001504157224 */ /* 0x040fe400078e0219 */
[----:B------:R-:W-:Y:S02]  /*1740*/  IMAD.MOV R22, RZ, RZ, -R22 ;  /* 0x000000ffff167224 */ /* 0x000fe400078e0a16 */
[----:B------:R-:W-:Y:S01]  /*1750*/  IMAD.MOV.U32 R25, RZ, RZ, R23 ;  /* 0x000000ffff197224 */ /* 0x000fe200078e0017 */
[C---:B------:R-:W-:Y:S01]  /*1760*/  ISETP.GT.U32.AND P3, PT, R4.reuse, R21, PT ;  /* 0x000000150400720c */ /* 0x040fe20003f64070 */
[----:B------:R-:W-:-:S02]  /*1770*/  IMAD R22, R4, R22, R27 ;  /* 0x0000001604167224 */ /* 0x000fc400078e021b */
[----:B------:R-:W-:Y:S02]  /*1780*/  VIADD R26, R2, 0x2d ;  /* 0x0000002d021a7836 */ /* 0x000fe40000000000 */
[----:B------:R-:W-:-:S04]  /*1790*/  IMAD.HI.U32 R23, R6, R25, RZ ;  /* 0x0000001906177227 */ /* 0x000fc800078e00ff */
[--C-:B------:R-:W-:Y:S01]  /*17a0*/  @!P5 IMAD.IADD R19, R19, 0x1, -R4.reuse ;  /* 0x000000011313d824 */ /* 0x100fe200078e0a04 */
[----:B------:R-:W-:Y:S01]  /*17b0*/  ISETP.GT.U32.AND P5, PT, R4, R22, PT ;  /* 0x000000160400720c */ /* 0x000fe20003fa4070 */
[----:B------:R-:W-:Y:S01]  /*17c0*/  @!P1 IMAD.IADD R18, R18, 0x1, -R4 ;  /* 0x0000000112129824 */ /* 0x000fe200078e0a04 */
[----:B------:R-:W-:Y:S01]  /*17d0*/  ISETP.GE.AND P1, PT, R24, RZ, PT ;  /* 0x000000ff1800720c */ /* 0x000fe20003f26270 */
[----:B------:R-:W-:Y:S01]  /*17e0*/  @!P0 IMAD.MOV R16, RZ, RZ, -R16 ;  /* 0x000000ffff108224 */ /* 0x000fe200078e0a10 */
[----:B------:R-:W-:Y:S01]  /*17f0*/  ISETP.GT.U32.AND P0, PT, R4, R20, PT ;  /* 0x000000140400720c */ /* 0x000fe20003f04070 */
[----:B------:R-:W-:Y:S01]  /*1800*/  IMAD.MOV R23, RZ, RZ, -R23 ;  /* 0x000000ffff177224 */ /* 0x000fe200078e0a17 */
[----:B------:R-:W-:Y:S01]  /*1810*/  IABS R24, R26 ;  /* 0x0000001a00187213 */ /* 0x000fe20000000000 */
[----:B------:R-:W-:Y:S01]  /*1820*/  @!P3 IMAD.IADD R21, R21, 0x1, -R4 ;  /* 0x000000011515b824 */ /* 0x000fe200078e0a04 */
[----:B------:R-:W-:Y:S01]  /*1830*/  ISETP.GE.AND P3, PT, R26, RZ, PT ;  /* 0x000000ff1a00720c */ /* 0x000fe20003f66270 */
[----:B------:R-:W-:-:S02]  /*1840*/  IMAD R23, R4, R23, R25 ;  /* 0x0000001704177224 */ /* 0x000fc400078e0219 */
[----:B------:R-:W-:Y:S02]  /*1850*/  IMAD.MOV.U32 R25, RZ, RZ, R24 ;  /* 0x000000ffff197224 */ /* 0x000fe400078e0018 */
[----:B------:R-:W-:Y:S01]  /*1860*/  @!P5 IMAD.IADD R22, R22, 0x1, -R4 ;  /* 0x000000011616d824 */ /* 0x000fe200078e0a04 */
[----:B------:R-:W-:Y:S01]  /*1870*/  ISETP.GT.U32.AND P5, PT, R4, R21, PT ;  /* 0x000000150400720c */ /* 0x000fe20003fa4070 */
[----:B------:R-:W-:-:S04]  /*1880*/  IMAD.HI.U32 R24, R6, R25, RZ ;  /* 0x0000001906187227 */ /* 0x000fc800078e00ff */
[----:B------:R-:W-:Y:S01]  /*1890*/  @!P0 IMAD.IADD R20, R20, 0x1, -R4 ;  /* 0x0000000114148824 */ /* 0x000fe200078e0a04 */
[----:B------:R-:W-:Y:S01]  /*18a0*/  ISETP.GE.AND P0, PT, R30, RZ, PT ;  /* 0x000000ff1e00720c */ /* 0x000fe20003f06270 */
[----:B------:R-:W-:Y:S01]  /*18b0*/  IMAD.MOV R24, RZ, RZ, -R24 ;  /* 0x000000ffff187224 */ /* 0x000fe200078e0a18 */
[----:B------:R-:W-:Y:S01]  /*18c0*/  IADD3 R30, PT, PT, R2, 0x2a, RZ ;  /* 0x0000002a021e7810 */ /* 0x000fe20007ffe0ff */
[----:B------:R-:W-:Y:S01]  /*18d0*/  @!P6 IMAD.MOV R20, RZ, RZ, -R20 ;  /* 0x000000ffff14e224 */ /* 0x000fe200078e0a14 */
[C---:B------:R-:W-:Y:S01]  /*18e0*/  ISETP.GT.U32.AND P6, PT, R4.reuse, R23, PT ;  /* 0x000000170400720c */ /* 0x040fe20003fc4070 */
[C---:B------:R-:W-:Y:S01]  /*18f0*/  IMAD R24, R4.reuse, R24, R25 ;  /* 0x0000001804187224 */ /* 0x040fe200078e0219 */
[----:B------:R-:W-:Y:S01]  /*1900*/  IABS R33, R30 ;  /* 0x0000001e00217213 */ /* 0x000fe20000000000 */
[----:B------:R-:W-:Y:S02]  /*1910*/  @!P5 IMAD.IADD R21, R21, 0x1, -R4 ;  /* 0x000000011515d824 */ /* 0x000fe400078e0a04 */
[----:B------:R-:W-:Y:S01]  /*1920*/  @!P1 IMAD.MOV R19, RZ, RZ, -R19 ;  /* 0x000000ffff139224 */ /* 0x000fe200078e0a13 */
[----:B------:R-:W-:Y:S01]  /*1930*/  ISETP.GT.U32.AND P5, PT, R4, R24, PT ;  /* 0x000000180400720c */ /* 0x000fe20003fa4070 */
[----:B------:R-:W-:Y:S01]  /*1940*/  VIADD R27, R2, 0x2c ;  /* 0x0000002c021b7836 */ /* 0x000fe20000000000 */
[----:B------:R-:W-:Y:S01]  /*1950*/  ISETP.GT.U32.AND P1, PT, R4, R22, PT ;  /* 0x000000160400720c */ /* 0x000fe20003f24070 */
[----:B------:R-:W-:-:S02]  /*1960*/  VIADD R28, R2, 0x2b ;  /* 0x0000002b021c7836 */ /* 0x000fc40000000000 */
[----:B------:R-:W-:Y:S01]  /*1970*/  @!P4 IMAD.MOV R18, RZ, RZ, -R18 ;  /* 0x000000ffff12c224 */ /* 0x000fe200078e0a12 */
[----:B------:R-:W-:Y:S01]  /*1980*/  ISETP.GE.AND P4, PT, R29, RZ, PT ;  /* 0x000000ff1d00720c */ /* 0x000fe20003f86270 */
[--C-:B------:R-:W-:Y:S01]  /*1990*/  @!P6 IMAD.IADD R23, R23, 0x1, -R4.reuse ;  /* 0x000000011717e824 */ /* 0x100fe200078e0a04 */
[----:B------:R-:W-:Y:S01]  /*19a0*/  IABS R29, R27 ;  /* 0x0000001b001d7213 */ /* 0x000fe20000000000 */
[----:B------:R-:W-:Y:S01]  /*19b0*/  @!P2 IMAD.MOV R21, RZ, RZ, -R21 ;  /* 0x000000ffff15a224 */ /* 0x000fe200078e0a15 */
[----:B------:R-:W-:Y:S01]  /*19c0*/  IABS R31, R28 ;  /* 0x0000001c001f7213 */ /* 0x000fe20000000000 */
[----:B-1----:R-:W-:Y:S01]  /*19d0*/  IMAD R228, R3, UR12, RZ ;  /* 0x0000000c03e47c24 */ /* 0x002fe2000f8e02ff */
[----:B------:R-:W-:Y:S01]  /*19e0*/  ISETP.GE.AND P6, PT, R28, RZ, PT ;  /* 0x000000ff1c00720c */ /* 0x000fe20003fc6270 */
[----:B------:R-:W-:Y:S01]  /*19f0*/  IMAD.HI.U32 R25, R6, R29, RZ ;  /* 0x0000001d06197227 */ /* 0x000fe200078e00ff */
[----:B------:R-:W1:Y:S03]  /*1a00*/  LDCU UR12, c[0x0][0x3a8] ;  /* 0x00007500ff0c77ac */ /* 0x000e660008000800 */
[----:B------:R-:W-:Y:S01]  /*1a10*/  @!P5 IMAD.IADD R24, R24, 0x1, -R4 ;  /* 0x000000011818d824 */ /* 0x000fe200078e0a04 */
[----:B------:R-:W-:Y:S01]  /*1a20*/  ISETP.GT.U32.AND P5, PT, R4, R23, PT ;  /* 0x000000170400720c */ /* 0x000fe20003fa4070 */
[----:B------:R-:W-:-:S03]  /*1a30*/  IMAD.HI.U32 R26, R6, R31, RZ ;  /* 0x0000001f061a7227 */ /* 0x000fc600078e00ff */
[----:B------:R-:W-:Y:S01]  /*1a40*/  ISETP.GT.U32.AND P2, PT, R4, R24, PT ;  /* 0x000000180400720c */ /* 0x000fe20003f44070 */
[----:B------:R-:W-:Y:S01]  /*1a50*/  @!P1 IMAD.IADD R22, R22, 0x1, -R4 ;  /* 0x0000000116169824 */ /* 0x000fe200078e0a04 */
[----:B------:R-:W-:Y:S01]  /*1a60*/  ISETP.GE.AND P1, PT, R27, RZ, PT ;  /* 0x000000ff1b00720c */ /* 0x000fe20003f26270 */
[----:B------:R-:W-:Y:S02]  /*1a70*/  IMAD.MOV R25, RZ, RZ, -R25 ;  /* 0x000000ffff197224 */ /* 0x000fe400078e0a19 */
[----:B------:R-:W-:-:S04]  /*1a80*/  IMAD.HI.U32 R27, R6, R33, RZ ;  /* 0x00000021061b7227 */ /* 0x000fc800078e00ff */
[----:B------:R-:W-:Y:S01]  /*1a90*/  IMAD.MOV R26, RZ, RZ, -R26 ;  /* 0x000000ffff1a7224 */ /* 0x000fe200078e0a1a */
[----:B------:R-:W-:Y:S01]  /*1aa0*/  IADD3 R27, PT, PT, -R27, RZ, RZ ;  /* 0x000000ff1b1b7210 */ /* 0x000fe20007ffe1ff */
[C---:B------:R-:W-:Y:S02]  /*1ab0*/  IMAD R25, R4.reuse, R25, R29 ;  /* 0x0000001904197224 */ /* 0x040fe400078e021d */
[C---:B------:R-:W-:Y:S01]  /*1ac0*/  IMAD R26, R4.reuse, R26, R31 ;  /* 0x0000001a041a7224 */ /* 0x040fe200078e021f */
[----:B------:R-:W-:Y:S01]  /*1ad0*/  IABS R31, R32 ;  /* 0x00000020001f7213 */ /* 0x000fe20000000000 */
[----:B------:R-:W-:Y:S01]  /*1ae0*/  @!P4 IMAD.MOV R22, RZ, RZ, -R22 ;  /* 0x000000ffff16c224 */ /* 0x000fe200078e0a16 */
[C---:B------:R-:W-:Y:S01]  /*1af0*/  ISETP.GT.U32.AND P4, PT, R4.reuse, R25, PT ;  /* 0x000000190400720c */ /* 0x040fe20003f84070 */
[C---:B------:R-:W-:Y:S01]  /*1b00*/  IMAD R27, R4.reuse, R27, R33 ;  /* 0x0000001b041b7224 */ /* 0x040fe200078e0221 */
[----:B------:R-:W-:Y:S01]  /*1b10*/  IABS R33, R34 ;  /* 0x0000002200217213 */ /* 0x000fe20000000000 */
[--C-:B------:R-:W-:Y:S01]  /*1b20*/  @!P5 IMAD.IADD R23, R23, 0x1, -R4.reuse ;  /* 0x000000011717d824 */ /* 0x100fe200078e0a04 */
[----:B------:R-:W-:Y:S01]  /*1b30*/  ISETP.GT.U32.AND P5, PT, R4, R26, PT ;  /* 0x0000001a0400720c */ /* 0x000fe20003fa4070 */
[----:B------:R-:W-:Y:S01]  /*1b40*/  @!P2 IMAD.IADD R24, R24, 0x1, -R4 ;  /* 0x000000011818a824 */ /* 0x000fe200078e0a04 */
[----:B------:R-:W-:Y:S01]  /*1b50*/  ISETP.GT.U32.AND P2, PT, R4, R27, PT ;  /* 0x0000001b0400720c */ /* 0x000fe20003f44070 */
[----:B------:R-:W-:-:S04]  /*1b60*/  IMAD.HI.U32 R28, R6, R31, RZ ;  /* 0x0000001f061c7227 */ /* 0x000fc800078e00ff */
[----:B------:R-:W-:Y:S02]  /*1b70*/  IMAD.MOV R28, RZ, RZ, -R28 ;  /* 0x000000ffff1c7224 */ /* 0x000fe400078e0a1c */
[----:B------:R-:W-:Y:S01]  /*1b80*/  @!P4 IADD3 R25, PT, PT, R25, -R4, RZ ;  /* 0x800000041919c210 */ /* 0x000fe20007ffe0ff */
[----:B------:R-:W-:Y:S01]  /*1b90*/  IMAD.HI.U32 R29, R6, R33, RZ ;  /* 0x00000021061d7227 */ /* 0x000fe200078e00ff */
[----:B------:R-:W-:-:S03]  /*1ba0*/  ISETP.GE.AND P4, PT, R30, RZ, PT ;  /* 0x000000ff1e00720c */ /* 0x000fc60003f86270 */
[--C-:B------:R-:W-:Y:S01]  /*1bb0*/  @!P5 IMAD.IADD R26, R26, 0x1, -R4.reuse ;  /* 0x000000011a1ad824 */ /* 0x100fe200078e0a04 */
[C---:B------:R-:W-:Y:S01]  /*1bc0*/  ISETP.GT.U32.AND P5, PT, R4.reuse, R25, PT ;  /* 0x000000190400720c */ /* 0x040fe20003fa4070 */
[----:B------:R-:W-:Y:S02]  /*1bd0*/  @!P2 IMAD.IADD R27, R27, 0x1, -R4 ;  /* 0x000000011b1ba824 */ /* 0x000fe400078e0a04 */
[C---:B------:R-:W-:Y:S01]  /*1be0*/  IMAD R28, R4.reuse, R28, R31 ;  /* 0x0000001c041c7224 */ /* 0x040fe200078e021f */
[----:B------:R-:W-:Y:S01]  /*1bf0*/  ISETP.GT.U32.AND P2, PT, R4, R26, PT ;  /* 0x0000001a0400720c */ /* 0x000fe20003f44070 */
[----:B------:R-:W-:-:S04]  /*1c00*/  IMAD.HI.U32 R31, R6, R37, RZ ;  /* 0x00000025061f7227 */ /* 0x000fc800078e00ff */
[----:B------:R-:W-:Y:S01]  /*1c10*/  IMAD.MOV R29, RZ, RZ, -R29 ;  /* 0x000000ffff1d7224 */ /* 0x000fe200078e0a1d */
[----:B------:R-:W-:Y:S01]  /*1c20*/  IADD3 R31, PT, PT, -R31, RZ, RZ ;  /* 0x000000ff1f1f7210 */ /* 0x000fe20007ffe1ff */
[----:B------:R-:W-:Y:S01]  /*1c30*/  @!P0 IMAD.MOV R23, RZ, RZ, -R23 ;  /* 0x000000ffff178224 */ /* 0x000fe200078e0a17 */
[C---:B------:R-:W-:Y:S01]  /*1c40*/  ISETP.GT.U32.AND P0, PT, R4.reuse, R27, PT ;  /* 0x0000001b0400720c */ /* 0x040fe20003f04070 */
[C---:B------:R-:W-:Y:S01]  /*1c50*/  IMAD R29, R4.reuse, R29, R33 ;  /* 0x0000001d041d7224 */ /* 0x040fe200078e0221 */
[----:B------:R-:W-:Y:S01]  /*1c60*/  IABS R33, R39 ;  /* 0x0000002700217213 */ /* 0x000fe20000000000 */
[----:B------:R-:W-:Y:S01]  /*1c70*/  @!P5 IMAD.IADD R25, R25, 0x1, -R4 ;  /* 0x000000011919d824 */ /* 0x000fe200078e0a04 */
[----:B------:R-:W-:Y:S01]  /*1c80*/  ISETP.GT.U32.AND P5, PT, R4, R28, PT ;  /* 0x0000001c0400720c */ /* 0x000fe20003fa4070 */
[----:B------:R-:W-:-:S04]  /*1c90*/  IMAD.HI.U32 R30, R6, R35, RZ ;  /* 0x00000023061e7227 */ /* 0x000fc800078e00ff */
[----:B------:R-:W-:Y:S01]  /*1ca0*/  @!P2 IMAD.IADD R26, R26, 0x1, -R4 ;  /* 0x000000011a1aa824 */ /* 0x000fe200078e0a04 */
[C---:B------:R-:W-:Y:S01]  /*1cb0*/  ISETP.GT.U32.AND P2, PT, R4.reuse, R29, PT ;  /* 0x0000001d0400720c */ /* 0x040fe20003f44070 */
[C---:B------:R-:W-:Y:S02]  /*1cc0*/  IMAD R31, R4.reuse, R31, R37 ;  /* 0x0000001f041f7224 */ /* 0x040fe400078e0225 */
[----:B------:R-:W-:Y:S02]  /*1cd0*/  IMAD.MOV R30, RZ, RZ, -R30 ;  /* 0x000000ffff1e7224 */ /* 0x000fe400078e0a1e */
[----:B------:R-:W-:Y:S01]  /*1ce0*/  @!P6 IMAD.MOV R26, RZ, RZ, -R26 ;  /* 0x000000ffff1ae224 */ /* 0x000fe200078e0a1a */
[C---:B------:R-:W-:Y:S01]  /*1cf0*/  ISETP.GT.U32.AND P6, PT, R4.reuse, R31, PT ;  /* 0x0000001f0400720c */ /* 0x040fe20003fc4070 */
[----:B------:R-:W-:Y:S02]  /*1d00*/  IMAD R30, R4, R30, R35 ;  /* 0x0000001e041e7224 */ /* 0x000fe400078e0223 */
[----:B------:R-:W-:-:S02]  /*1d10*/  @!P5 IMAD.IADD R28, R28, 0x1, -R4 ;  /* 0x000000011c1cd824 */ /* 0x000fc400078e0a04 */
[----:B------:R-:W-:Y:S01]  /*1d20*/  @!P0 IMAD.IADD R27, R27, 0x1, -R4 ;  /* 0x000000011b1b8824 */ /* 0x000fe200078e0a04 */
[----:B------:R-:W-:Y:S01]  /*1d30*/  ISETP.GT.U32.AND P5, PT, R4, R30, PT ;  /* 0x0000001e0400720c */ /* 0x000fe20003fa4070 */
[----:B------:R-:W-:Y:S01]  /*1d40*/  @!P3 IMAD.MOV R24, RZ, RZ, -R24 ;  /* 0x000000ffff18b224 */ /* 0x000fe200078e0a18 */
[----:B------:R-:W-:Y:S01]  /*1d50*/  ISETP.GE.AND P0, PT, R34, RZ, PT ;  /* 0x000000ff2200720c */ /* 0x000fe20003f06270 */
[----:B------:R-:W-:Y:S01]  /*1d60*/  VIADD R34, R2, 0x24 ;  /* 0x0000002402227836 */ /* 0x000fe20000000000 */
[----:B------:R-:W-:Y:S01]  /*1d70*/  ISETP.GE.AND P3, PT, R32, RZ, PT ;  /* 0x000000ff2000720c */ /* 0x000fe20003f66270 */
[--C-:B------:R-:W-:Y:S01]  /*1d80*/  @!P2 IMAD.IADD R29, R29, 0x1, -R4.reuse ;  /* 0x000000011d1da824 */ /* 0x100fe200078e0a04 */
[----:B------:R-:W-:Y:S01]  /*1d90*/  ISETP.GT.U32.AND P2, PT, R4, R28, PT ;  /* 0x0000001c0400720c */ /* 0x000fe20003f44070 */
[----:B------:R-:W-:Y:S01]  /*1da0*/  IMAD.HI.U32 R32, R6, R33, RZ ;  /* 0x0000002106207227 */ /* 0x000fe200078e00ff */
[----:B------:R-:W-:Y:S02]  /*1db0*/  IABS R35, R34 ;  /* 0x0000002200237213 */ /* 0x000fe40000000000 */
[----:B------:R-:W-:Y:S01]  /*1dc0*/  @!P4 IADD3 R27, PT, PT, -R27, RZ, RZ ;  /* 0x000000ff1b1bc210 */ /* 0x000fe20007ffe1ff */
[----:B------:R-:W-:Y:S01]  /*1dd0*/  @!P1 IMAD.MOV R25, RZ, RZ, -R25 ;  /* 0x000000ffff199224 */ /* 0x000fe200078e0a19 */
[----:B------:R-:W-:Y:S01]  /*1de0*/  ISETP.GT.U32.AND P1, PT, R4, R29, PT ;  /* 0x0000001d0400720c */ /* 0x000fe20003f24070 */
[----:B------:R-:W-:Y:S01]  /*1df0*/  @!P6 IMAD.IADD R31, R31, 0x1, -R4 ;  /* 0x000000011f1fe824 */ /* 0x000fe200078e0a04 */
[----:B------:R-:W-:Y:S01]  /*1e00*/  ISETP.GE.AND P4, PT, R36, RZ, PT ;  /* 0x000000ff2400720c */ /* 0x000fe20003f86270 */
[----:B------:R-:W-:-:S02]  /*1e10*/  IMAD.MOV R32, RZ, RZ, -R32 ;  /* 0x000000ffff207224 */ /* 0x000fc400078e0a20 */
[----:B------:R-:W-:Y:S01]  /*1e20*/  @!P5 IMAD.IADD R30, R30, 0x1, -R4 ;  /* 0x000000011e1ed824 */ /* 0x000fe200078e0a04 */
[C---:B------:R-:W-:Y:S01]  /*1e30*/  ISETP.GT.U32.AND P6, PT, R4.reuse, R31, PT ;  /* 0x0000001f0400720c */ /* 0x040fe20003fc4070 */
[----:B------:R-:W-:Y:S02]  /*1e40*/  IMAD R32, R4, R32, R33 ;  /* 0x0000002004207224 */ /* 0x000fe400078e0221 */
[----:B------:R-:W-:Y:S01]  /*1e50*/  IMAD.HI.U32 R33, R6, R35, RZ ;  /* 0x0000002306217227 */ /* 0x000fe200078e00ff */
[----:B------:R-:W-:-:S03]  /*1e60*/  ISETP.GT.U32.AND P5, PT, R4, R30, PT ;  /* 0x0000001e0400720c */ /* 0x000fc60003fa4070 */
[----:B------:R-:W-:Y:S02]  /*1e70*/  IMAD.MOV R33, RZ, RZ, -R33 ;  /* 0x000000ffff217224 */ /* 0x000fe400078e0a21 */
[--C-:B------:R-:W-:Y:S01]  /*1e80*/  @!P1 IMAD.IADD R29, R29, 0x1, -R4.reuse ;  /* 0x000000011d1d9824 */ /* 0x100fe200078e0a04 */
[C---:B------:R-:W-:Y:S01]  /*1e90*/  ISETP.GT.U32.AND P1, PT, R4.reuse, R32, PT ;  /* 0x000000200400720c */ /* 0x040fe20003f24070 */
[----:B------:R-:W-:Y:S02]  /*1ea0*/  IMAD R33, R4, R33, R35 ;  /* 0x0000002104217224 */ /* 0x000fe400078e0223 */
[--C-:B------:R-:W-:Y:S02]  /*1eb0*/  @!P6 IMAD.IADD R31, R31, 0x1, -R4.reuse ;  /* 0x000000011f1fe824 */ /* 0x100fe400078e0a04 */
[--C-:B------:R-:W-:Y:S01]  /*1ec0*/  @!P2 IMAD.IADD R28, R28, 0x1, -R4.reuse ;  /* 0x000000011c1ca824 */ /* 0x100fe200078e0a04 */
[----:B------:R-:W-:Y:S01]  /*1ed0*/  ISETP.GT.U32.AND P6, PT, R4, R33, PT ;  /* 0x000000210400720c */ /* 0x000fe20003fc4070 */
[----:B------:R-:W-:Y:S01]  /*1ee0*/  @!P5 IMAD.IADD R30, R30, 0x1, -R4 ;  /* 0x000000011e1ed824 */ /* 0x000fe200078e0a04 */
[----:B------:R-:W-:Y:S01]  /*1ef0*/  ISETP.GE.AND P2, PT, R38, RZ, PT ;  /* 0x000000ff2600720c */ /* 0x000fe20003f46270 */
[----:B------:R-:W-:Y:S01]  /*1f00*/  @!P3 IMAD.MOV R28, RZ, RZ, -R28 ;  /* 0x000000ffff1cb224 */ /* 0x000fe200078e0a1c */
[----:B------:R-:W-:Y:S01]  /*1f10*/  ISETP.GE.AND P5, PT, R34, RZ, PT ;  /* 0x000000ff2200720c */ /* 0x000fe20003fa6270 */
[C---:B------:R-:W-:Y:S01]  /*1f20*/  VIADD R34, R2.reuse, 0x23 ;  /* 0x0000002302227836 */ /* 0x040fe20000000000 */
[----:B------:R-:W-:Y:S01]  /*1f30*/  ISETP.GE.AND P3, PT, R39, RZ, PT ;  /* 0x000000ff2700720c */ /* 0x000fe20003f66270 */
[----:B------:R-:W-:Y:S01]  /*1f40*/  VIADD R36, R2, 0x21 ;  /* 0x0000002102247836 */ /* 0x000fe20000000000 */
[----:B------:R-:W-:Y:S01]  /*1f50*/  @!P1 IADD3 R32, PT, PT, R32, -R4, RZ ;  /* 0x8000000420209210 */ /* 0x000fe20007ffe0ff */
[----:B------:R-:W-:Y:S01]  /*1f60*/  @!P0 IMAD.MOV R29, RZ, RZ, -R29 ;  /* 0x000000ffff1d8224 */ /* 0x000fe200078e0a1d */
[----:B------:R-:W-:Y:S01]  /*1f70*/  IABS R39, R34 ;  /* 0x0000002200277213 */ /* 0x000fe20000000000 */
[----:B------:R-:W-:Y:S01]  /*1f80*/  VIADD R35, R2, 0x22 ;  /* 0x0000002202237836 */ /* 0x000fe20000000000 */
[----:B------:R-:W-:Y:S01]  /*1f90*/  ISETP.GT.U32.AND P1, PT, R4, R32, PT ;  /* 0x000000200400720c */ /* 0x000fe20003f24070 */
[----:B------:R-:W-:Y:S01]  /*1fa0*/  @!P6 IMAD.IADD R33, R33, 0x1, -R4 ;  /* 0x000000012121e824 */ /* 0x000fe200078e0a04 */
[----:B------:R-:W-:Y:S01]  /*1fb0*/  IABS R43, R36 ;  /* 0x00000024002b7213 */ /* 0x000fe20000000000 */
[----:B------:R-:W-:Y:S01]  /*1fc0*/  @!P2 IMAD.MOV R31, RZ, RZ, -R31 ;  /* 0x000000ffff1fa224 */ /* 0x000fe200078e0a1f */
[----:B------:R-:W-:Y:S01]  /*1fd0*/  ISETP.GE.AND P0, PT, R34, RZ, PT ;  /* 0x000000ff2200720c */ /* 0x000fe20003f06270 */
[----:B------:R-:W-:Y:S01]  /*1fe0*/  IMAD.HI.U32 R34, R6, R39, RZ ;  /* 0x0000002706227227 */ /* 0x000fe200078e00ff */
[----:B------:R-:W-:-:S02]  /*1ff0*/  ISETP.GT.U32.AND P6, PT, R4, R33, PT ;  /* 0x000000210400720c */ /* 0x000fc40003fc4070 */
[----:B------:R-:W-:Y:S01]  /*2000*/  ISETP.GE.AND P2, PT, R36, RZ, PT ;  /* 0x000000ff2400720c */ /* 0x000fe20003f46270 */
[----:B------:R-:W-:Y:S01]  /*2010*/  IMAD.HI.U32 R36, R6, R43, RZ ;  /* 0x0000002b06247227 */ /* 0x000fe200078e00ff */
[----:B------:R-:W-:-:S03]  /*2020*/  IABS R41, R35 ;  /* 0x0000002300297213 */ /* 0x000fc60000000000 */
[----:B------:R-:W-:Y:S01]  /*2030*/  IMAD.MOV R34, RZ, RZ, -R34 ;  /* 0x000000ffff227224 */ /* 0x000fe200078e0a22 */
[----:B------:R-:W-:Y:S01]  /*2040*/  IADD3 R36, PT, PT, -R36, RZ, RZ ;  /* 0x000000ff24247210 */ /* 0x000fe20007ffe1ff */
[----:B------:R-:W-:Y:S02]  /*2050*/  @!P1 IMAD.IADD R32, R32, 0x1, -R4 ;  /* 0x0000000120209824 */ /* 0x000fe400078e0a04 */
[C---:B------:R-:W-:Y:S02]  /*2060*/  IMAD R34, R4.reuse, R34, R39 ;  /* 0x0000002204227224 */ /* 0x040fe400078e0227 */
[----:B------:R-:W-:Y:S01]  /*2070*/  @!P4 IMAD.MOV R30, RZ, RZ, -R30 ;  /* 0x000000ffff1ec224 */ /* 0x000fe200078e0a1e */
[----:B------:R-:W-:Y:S01]  /*2080*/  ISETP.GE.AND P4, PT, R35, RZ, PT ;  /* 0x000000ff2300720c */ /* 0x000fe20003f86270 */
[----:B------:R-:W-:Y:S01]  /*2090*/  @!P3 IMAD.MOV R32, RZ, RZ, -R32 ;  /* 0x000000ffff20b224 */ /* 0x000fe200078e0a20 */
[----:B------:R-:W-:Y:S01]  /*20a0*/  ISETP.GT.U32.AND P3, PT, R4, R34, PT ;  /* 0x000000220400720c */ /* 0x000fe20003f64070 */
[----:B------:R-:W-:-:S02]  /*20b0*/  @!P6 IMAD.IADD R33, R33, 0x1, -R4 ;  /* 0x000000012121e824 */ /* 0x000fc400078e0a04 */
[----:B------:R-:W-:Y:S01]  /*20c0*/  IMAD R36, R4, R36, R43 ;  /* 0x0000002404247224 */ /* 0x000fe200078e022b */
[----:B------:R-:W-:Y:S01]  /*20d0*/  IABS R43, R44 ;  /* 0x0000002c002b7213 */ /* 0x000fe20000000000 */
[----:B------:R-:W-:-:S04]  /*20e0*/  IMAD.HI.U32 R35, R6, R41, RZ ;  /* 0x0000002906237227 */ /* 0x000fc800078e00ff */
[----:B------:R-:W-:Y:S01]  /*20f0*/  @!P5 IMAD.MOV R33, RZ, RZ, -R33 ;  /* 0x000000ffff21d224 */ /* 0x000fe200078e0a21 */
[----:B------:R-:W-:Y:S01]  /*2100*/  ISETP.GT.U32.AND P5, PT, R4, R36, PT ;  /* 0x000000240400720c */ /* 0x000fe20003fa4070 */
[----:B------:R-:W-:Y:S02]  /*2110*/  IMAD.MOV R35, RZ, RZ, -R35 ;  /* 0x000000ffff237224 */ /* 0x000fe400078e0a23 */
[----:B------:R-:W-:Y:S02]  /*2120*/  VIADD R37, R2, 0x20 ;  /* 0x0000002002257836 */ /* 0x000fe40000000000 */
[----:B------:R-:W-:Y:S01]  /*2130*/  IMAD R35, R4, R35, R41 ;  /* 0x0000002304237224 */ /* 0x000fe200078e0229 */
[----:B------:R-:W-:Y:S01]  /*2140*/  IABS R41, R42 ;  /* 0x0000002a00297213 */ /* 0x000fe20000000000 */
[----:B------:R-:W-:Y:S01]  /*2150*/  @!P3 IMAD.IADD R34, R34, 0x1, -R4 ;  /* 0x000000012222b824 */ /* 0x000fe200078e0a04 */
[----:B------:R-:W-:Y:S01]  /*2160*/  IABS R47, R37 ;  /* 0x00000025002f7213 */ /* 0x000fe20000000000 */
[----:B------:R-:W-:Y:S01]  /*2170*/  IMAD.HI.U32 R39, R6, R43, RZ ;  /* 0x0000002b06277227 */ /* 0x000fe200078e00ff */
[----:B------:R-:W-:-:S02]  /*2180*/  ISETP.GT.U32.AND P6, PT, R4, R35, PT ;  /* 0x000000230400720c */ /* 0x000fc40003fc4070 */
[----:B------:R-:W-:Y:S01]  /*2190*/  ISETP.GE.AND P1, PT, R37, RZ, PT ;  /* 0x000000ff2500720c */ /* 0x000fe20003f26270 */
[----:B------:R-:W-:Y:S01]  /*21a0*/  @!P5 IMAD.IADD R36, R36, 0x1, -R4 ;  /* 0x000000012424d824 */ /* 0x000fe200078e0a04 */
[----:B------:R-:W-:Y:S01]  /*21b0*/  ISETP.GT.U32.AND P3, PT, R4, R34, PT ;  /* 0x000000220400720c */ /* 0x000fe20003f64070 */
[----:B------:R-:W-:-:S03]  /*21c0*/  IMAD.HI.U32 R37, R6, R47, RZ ;  /* 0x0000002f06257227 */ /* 0x000fc600078e00ff */
[C---:B------:R-:W-:Y:S01]  /*21d0*/  ISETP.GT.U32.AND P5, PT, R4.reuse, R36, PT ;  /* 0x000000240400720c */ /* 0x040fe20003fa4070 */
[----:B------:R-:W-:Y:S02]  /*21e0*/  IMAD.MOV R37, RZ, RZ, -R37 ;  /* 0x000000ffff257224 */ /* 0x000fe400078e0a25 */
[----:B------:R-:W-:Y:S02]  /*21f0*/  IMAD.MOV R39, RZ, RZ, -R39 ;  /* 0x000000ffff277224 */ /* 0x000fe400078e0a27 */
[----:B------:R-:W-:Y:S01]  /*2200*/  IMAD R37, R4, R37, R47 ;  /* 0x0000002504257224 */ /* 0x000fe200078e022f */
[----:B------:R-:W-:Y:S01]  /*2210*/  @!P6 IADD3 R35, PT, PT, R35, -R4, RZ ;  /* 0x800000042323e210 */ /* 0x000fe20007ffe0ff */
[----:B------:R-:W-:Y:S01]  /*2220*/  IMAD.HI.U32 R38, R6, R41, RZ ;  /* 0x0000002906267227 */ /* 0x000fe200078e00ff */
[----:B------:R-:W-:Y:S02]  /*2230*/  IABS R47, R48 ;  /* 0x00000030002f7213 */ /* 0x000fe40000000000 */
[----:B------:R-:W-:Y:S01]  /*2240*/  ISETP.GT.U32.AND P6, PT, R4, R35, PT ;  /* 0x000000230400720c */ /* 0x000fe20003fc4070 */
[----:B------:R-:W-:Y:S01]  /*2250*/  @!P3 IMAD.IADD R34, R34, 0x1, -R4 ;  /* 0x000000012222b824 */ /* 0x000fe200078e0a04 */
[C---:B------:R-:W-:Y:S01]  /*2260*/  ISETP.GT.U32.AND P3, PT, R4.reuse, R37, PT ;  /* 0x000000250400720c */ /* 0x040fe20003f64070 */
[----:B------:R-:W-:-:S02]  /*2270*/  IMAD R39, R4, R39, R43 ;  /* 0x0000002704277224 */ /* 0x000fc400078e022b */
[----:B------:R-:W-:Y:S01]  /*2280*/  IMAD.MOV R38, RZ, RZ, -R38 ;  /* 0x000000ffff267224 */ /* 0x000fe200078e0a26 */
[----:B------:R-:W-:Y:S01]  /*2290*/  @!P0 IADD3 R34, PT, PT, -R34, RZ, RZ ;  /* 0x000000ff22228210 */ /* 0x000fe20007ffe1ff */
[----:B------:R-:W-:Y:S01]  /*22a0*/  @!P5 IMAD.IADD R36, R36, 0x1, -R4 ;  /* 0x000000012424d824 */ /* 0x000fe200078e0a04 */
[C---:B------:R-:W-:Y:S01]  /*22b0*/  ISETP.GT.U32.AND P5, PT, R4.reuse, R39, PT ;  /* 0x000000270400720c */ /* 0x040fe20003fa4070 */
[----:B------:R-:W-:Y:S01]  /*22c0*/  IMAD R38, R4, R38, R41 ;  /* 0x0000002604267224 */ /* 0x000fe200078e0229 */
[----:B------:R-:W-:Y:S01]  /*22d0*/  ISETP.GE.AND P0, PT, R42, RZ, PT ;  /* 0x000000ff2a00720c */ /* 0x000fe20003f06270 */
[----:B------:R-:W-:Y:S02]  /*22e0*/  IMAD.MOV.U32 R43, RZ, RZ, R40 ;  /* 0x000000ffff2b7224 */ /* 0x000fe400078e0028 */
[--C-:B------:R-:W-:Y:S01]  /*22f0*/  @!P6 IMAD.IADD R35, R35, 0x1, -R4.reuse ;  /* 0x000000012323e824 */ /* 0x100fe200078e0a04 */
[----:B------:R-:W-:Y:S01]  /*2300*/  ISETP.GT.U32.AND P6, PT, R4, R38, PT ;  /* 0x000000260400720c */ /* 0x000fe20003fc4070 */
[----:B------:R-:W-:-:S02]  /*2310*/  @!P3 IMAD.IADD R37, R37, 0x1, -R4 ;  /* 0x000000012525b824 */ /* 0x000fc400078e0a04 */
[----:B------:R-:W-:-:S03]  /*2320*/  IMAD.HI.U32 R40, R6, R43, RZ ;  /* 0x0000002b06287227 */ /* 0x000fc600078e00ff */
[----:B------:R-:W-:Y:S01]  /*2330*/  ISETP.GT.U32.AND P3, PT, R4, R37, PT ;  /* 0x000000250400720c */ /* 0x000fe20003f64070 */
[----:B------:R-:W-:Y:S02]  /*2340*/  @!P5 IMAD.IADD R39, R39, 0x1, -R4 ;  /* 0x000000012727d824 */ /* 0x000fe400078e0a04 */
[----:B------:R-:W-:-:S03]  /*2350*/  IMAD.HI.U32 R41, R6, R47, RZ ;  /* 0x0000002f06297227 */ /* 0x000fc600078e00ff */
[----:B------:R-:W-:Y:S01]  /*2360*/  ISETP.GT.U32.AND P5, PT, R4, R39, PT ;  /* 0x000000270400720c */ /* 0x000fe20003fa4070 */
[----:B------:R-:W-:Y:S02]  /*2370*/  IMAD.MOV R40, RZ, RZ, -R40 ;  /* 0x000000ffff287224 */ /* 0x000fe400078e0a28 */
[----:B------:R-:W-:-:S04]  /*2380*/  IMAD.HI.U32 R42, R6, R49, RZ ;  /* 0x00000031062a7227 */ /* 0x000fc800078e00ff */
[----:B------:R-:W-:Y:S01]  /*2390*/  @!P6 IMAD.IADD R38, R38, 0x1, -R4 ;  /* 0x000000012626e824 */ /* 0x000fe200078e0a04 */
[----:B------:R-:W-:Y:S01]  /*23a0*/  ISETP.GE.AND P6, PT, R44, RZ, PT ;  /* 0x000000ff2c00720c */ /* 0x000fe20003fc6270 */
[----:B------:R-:W-:Y:S02]  /*23b0*/  IMAD.MOV R41, RZ, RZ, -R41 ;  /* 0x000000ffff297224 */ /* 0x000fe400078e0a29 */
[C---:B------:R-:W-:Y:S02]  /*23c0*/  IMAD R40, R4.reuse, R40, R43 ;  /* 0x0000002804287224 */ /* 0x040fe400078e022b */
[----:B------:R-:W-:Y:S02]  /*23d0*/  IMAD.MOV R42, RZ, RZ, -R42 ;  /* 0x000000ffff2a7224 */ /* 0x000fe400078e0a2a */
[----:B------:R-:W-:Y:S01]  /*23e0*/  @!P4 IMAD.MOV R35, RZ, RZ, -R35 ;  /* 0x000000ffff23c224 */ /* 0x000fe200078e0a23 */
[C---:B------:R-:W-:Y:S01]  /*23f0*/  ISETP.GT.U32.AND P4, PT, R4.reuse, R38, PT ;  /* 0x000000260400720c */ /* 0x040fe20003f84070 */
[----:B------:R-:W-:Y:S01]  /*2400*/  @!P3 IMAD.IADD R37, R37, 0x1, -R4 ;  /* 0x000000012525b824 */ /* 0x000fe200078e0a04 */
[C---:B------:R-:W-:Y:S01]  /*2410*/  ISETP.GT.U32.AND P3, PT, R4.reuse, R40, PT ;  /* 0x000000280400720c */ /* 0x040fe20003f64070 */
[----:B------:R-:W-:-:S02]  /*2420*/  IMAD R41, R4, R41, R47 ;  /* 0x0000002904297224 */ /* 0x000fc400078e022f */
[C---:B------:R-:W-:Y:S01]  /*2430*/  IMAD R42, R4.reuse, R42, R49 ;  /* 0x0000002a042a7224 */ /* 0x040fe200078e0231 */
[----:B------:R-:W-:Y:S01]  /*2440*/  @!P1 IADD3 R37, PT, PT, -R37, RZ, RZ ;  /* 0x000000ff25259210 */ /* 0x000fe20007ffe1ff */
[----:B------:R-:W-:Y:S01]  /*2450*/  @!P5 IMAD.IADD R39, R39, 0x1, -R4 ;  /* 0x000000012727d824 */ /* 0x000fe200078e0a04 */
[C---:B------:R-:W-:Y:S01]  /*2460*/  ISETP.GT.U32.AND P1, PT, R4.reuse, R41, PT ;  /* 0x000000290400720c */ /* 0x040fe20003f24070 */
[----:B------:R-:W-:Y:S01]  /*2470*/  @!P2 IMAD.MOV R36, RZ, RZ, -R36 ;  /* 0x000000ffff24a224 */ /* 0x000fe200078e0a24 */
[----:B------:R-:W-:Y:S01]  /*2480*/  ISETP.GT.U32.AND P5, PT, R4, R42, PT ;  /* 0x0000002a0400720c */ /* 0x000fe20003fa4070 */
[----:B------:R-:W-:Y:S01]  /*2490*/  @!P6 IMAD.MOV R39, RZ, RZ, -R39 ;  /* 0x000000ffff27e224 */ /* 0x000fe200078e0a27 */
[----:B------:R-:W-:Y:S01]  /*24a0*/  ISETP.GE.AND P2, PT, R46, RZ, PT ;  /* 0x000000ff2e00720c */ /* 0x000fe20003f46270 */
[----:B------:R-:W-:Y:S02]  /*24b0*/  VIADD R46, R2, 0x1a ;  /* 0x0000001a022e7836 */ /* 0x000fe40000000000 */
[--C-:B------:R-:W-:Y:S01]  /*24c0*/  @!P4 IMAD.IADD R38, R38, 0x1, -R4.reuse ;  /* 0x000000012626c824 */ /* 0x100fe200078e0a04 */
[----:B------:R-:W-:Y:S01]  /*24d0*/  ISETP.GE.AND P4, PT, R48, RZ, PT ;  /* 0x000000ff3000720c */ /* 0x000fe20003f86270 */
[----:B------:R-:W-:Y:S01]  /*24e0*/  VIADD R48, R2, 0x19 ;  /* 0x0000001902307836 */ /* 0x000fe20000000000 */
[----:B------:R-:W-:Y:S01]  /*24f0*/  IABS R47, R46 ;  /* 0x0000002e002f7213 */ /* 0x000fe20000000000 */
[--C-:B------:R-:W-:Y:S01]  /*2500*/  @!P3 IMAD.IADD R40, R40, 0x1, -R4.reuse ;  /* 0x000000012828b824 */ /* 0x100fe200078e0a04 */
[----:B------:R-:W-:Y:S01]  /*2510*/  ISETP.GE.AND P3, PT, R50, RZ, PT ;  /* 0x000000ff3200720c */ /* 0x000fe20003f66270 */
[--C-:B------:R-:W-:Y:S01]  /*2520*/  @!P1 IMAD.IADD R41, R41, 0x1, -R4.reuse ;  /* 0x0000000129299824 */ /* 0x100fe200078e0a04 */
[----:B------:R-:W-:Y:S01]  /*2530*/  IABS R49, R48 ;  /* 0x0000003000317213 */ /* 0x000fe20000000000 */
[----:B------:R-:W-:Y:S01]  /*2540*/  @!P5 IMAD.IADD R42, R42, 0x1, -R4 ;  /* 0x000000012a2ad824 */ /* 0x000fe200078e0a04 */
[----:B------:R-:W-:Y:S01]  /*2550*/  ISETP.GT.U32.AND P1, PT, R4, R40, PT ;  /* 0x000000280400720c */ /* 0x000fe20003f24070 */
[----:B------:R-:W-:Y:S01]  /*2560*/  IMAD.HI.U32 R43, R6, R47, RZ ;  /* 0x0000002f062b7227 */ /* 0x000fe200078e00ff */
[----:B------:R-:W-:-:S03]  /*2570*/  ISETP.GT.U32.AND P5, PT, R4, R41, PT ;  /* 0x000000290400720c */ /* 0x000fc60003fa4070 */
[----:B------:R-:W-:Y:S01]  /*2580*/  @!P0 IMAD.MOV R38, RZ, RZ, -R38 ;  /* 0x000000ffff268224 */ /* 0x000fe200078e0a26 */
[----:B------:R-:W-:Y:S01]  /*2590*/  ISETP.GT.U32.AND P0, PT, R4, R42, PT ;  /* 0x0000002a0400720c */ /* 0x000fe20003f04070 */
[----:B------:R-:W-:Y:S02]  /*25a0*/  IMAD.MOV R43, RZ, RZ, -R43 ;  /* 0x000000ffff2b7224 */ /* 0x000fe400078e0a2b */
[----:B------:R-:W-:-:S04]  /*25b0*/  IMAD.HI.U32 R44, R6, R49, RZ ;  /* 0x00000031062c7227 */ /* 0x000fc800078e00ff */
[----:B------:R-:W-:Y:S02]  /*25c0*/  IMAD R43, R4, R43, R47 ;  /* 0x0000002b042b7224 */ /* 0x000fe400078e022f */
[----:B------:R-:W-:Y:S02]  /*25d0*/  IMAD.MOV R44, RZ, RZ, -R44 ;  /* 0x000000ffff2c7224 */ /* 0x000fe400078e0a2c */
[----:B------:R-:W-:Y:S02]  /*25e0*/  VIADD R50, R2, 0x18 ;  /* 0x0000001802327836 */ /* 0x000fe40000000000 */
[--C-:B------:R-:W-:Y:S01]  /*25f0*/  @!P1 IMAD.IADD R40, R40, 0x1, -R4.reuse ;  /* 0x0000000128289824 */ /* 0x100fe200078e0a04 */
[C---:B------:R-:W-:Y:S01]  /*2600*/  ISETP.GT.U32.AND P1, PT, R4.reuse, R43, PT ;  /* 0x0000002b0400720c */ /* 0x040fe20003f24070 */
[----:B------:R-:W-:Y:S01]  /*2610*/  IMAD R44, R4, R44, R49 ;  /* 0x0000002c042c7224 */ /* 0x000fe200078e0231 */
[----:B------:R-:W-:Y:S01]  /*2620*/  IABS R51, R50 ;  /* 0x0000003200337213 */ /* 0x000fe20000000000 */
[----:B------:R-:W-:-:S02]  /*2630*/  @!P0 IMAD.IADD R42, R42, 0x1, -R4 ;  /* 0x000000012a2a8824 */ /* 0x000fc400078e0a04 */
[----:B------:R-:W-:Y:S01]  /*2640*/  @!P5 IMAD.IADD R41, R41, 0x1, -R4 ;  /* 0x000000012929d824 */ /* 0x000fe200078e0a04 */
[----:B------:R-:W-:Y:S01]  /*2650*/  ISETP.GT.U32.AND P0, PT, R4, R44, PT ;  /* 0x0000002c0400720c */ /* 0x000fe20003f04070 */
[----:B------:R-:W-:Y:S01]  /*2660*/  IMAD.HI.U32 R47, R6, R53, RZ ;  /* 0x00000035062f7227 */ /* 0x000fe200078e00ff */
[----:B------:R-:W-:-:S03]  /*2670*/  ISETP.GE.AND P5, PT, R46, RZ, PT ;  /* 0x000000ff2e00720c */ /* 0x000fc60003fa6270 */
[----:B------:R-:W-:-:S04]  /*2680*/  IMAD.HI.U32 R46, R6, R51, RZ ;  /* 0x00000033062e7227 */ /* 0x000fc800078e00ff */
[----:B------:R-:W-:Y:S02]  /*2690*/  IMAD.MOV R46, RZ, RZ, -R46 ;  /* 0x000000ffff2e7224 */ /* 0x000fe400078e0a2e */
[----:B------:R-:W-:Y:S01]  /*26a0*/  @!P1 IMAD.IADD R43, R43, 0x1, -R4 ;  /* 0x000000012b2b9824 */ /* 0x000fe200078e0a04 */
[----:B------:R-:W-:Y:S01]  /*26b0*/  ISETP.GE.AND P1, PT, R48, RZ, PT ;  /* 0x000000ff3000720c */ /* 0x000fe20003f26270 */
[----:B------:R-:W-:Y:S01]  /*26c0*/  IMAD.MOV R49, RZ, RZ, -R47 ;  /* 0x000000ffff317224 */ /* 0x000fe200078e0a2f */
[----:B------:R-:W-:Y:S01]  /*26d0*/  @!P0 IADD3 R44, PT, PT, R44, -R4, RZ ;  /* 0x800000042c2c8210 */ /* 0x000fe20007ffe0ff */
[C---:B------:R-:W-:Y:S01]  /*26e0*/  IMAD R47, R4.reuse, R46, R51 ;  /* 0x0000002e042f7224 */ /* 0x040fe200078e0233 */
[----:B------:R-:W-:Y:S01]  /*26f0*/  IABS R51, R54 ;  /* 0x0000003600337213 */ /* 0x000fe20000000000 */
[C---:B------:R-:W-:Y:S01]  /*2700*/  IMAD R49, R4.reuse, R49, R53 ;  /* 0x0000003104317224 */ /* 0x040fe200078e0235 */
[----:B------:R-:W-:Y:S01]  /*2710*/  ISETP.GT.U32.AND P0, PT, R4, R43, PT ;  /* 0x0000002b0400720c */ /* 0x000fe20003f04070 */
[----:B------:R-:W-:Y:S01]  /*2720*/  @!P2 IMAD.MOV R40, RZ, RZ, -R40 ;  /* 0x000000ffff28a224 */ /* 0x000fe200078e0a28 */
[----:B------:R-:W-:Y:S01]  /*2730*/  IABS R53, R56 ;  /* 0x0000003800357213 */ /* 0x000fe20000000000 */
[----:B------:R-:W-:Y:S01]  /*2740*/  IMAD.HI.U32 R46, R6, R51, RZ ;  /* 0x00000033062e7227 */ /* 0x000fe200078e00ff */
[----:B------:R-:W-:-:S02]  /*2750*/  ISETP.GT.U32.AND P2, PT, R4, R44, PT ;  /* 0x0000002c0400720c */ /* 0x000fc40003f44070 */
[C---:B------:R-:W-:Y:S01]  /*2760*/  ISETP.GT.U32.AND P6, PT, R4.reuse, R47, PT ;  /* 0x0000002f0400720c */ /* 0x040fe20003fc4070 */
[----:B------:R-:W-:Y:S01]  /*2770*/  @!P4 IMAD.MOV R41, RZ, RZ, -R41 ;  /* 0x000000ffff29c224 */ /* 0x000fe200078e0a29 */
[----:B------:R-:W-:Y:S01]  /*2780*/  ISETP.GT.U32.AND P4, PT, R4, R49, PT ;  /* 0x000000310400720c */ /* 0x000fe20003f84070 */
[----:B------:R-:W-:-:S04]  /*2790*/  IMAD.HI.U32 R48, R6, R53, RZ ;  /* 0x0000003506307227 */ /* 0x000fc800078e00ff */
[----:B------:R-:W-:Y:S02]  /*27a0*/  IMAD.MOV R46, RZ, RZ, -R46 ;  /* 0x000000ffff2e7224 */ /* 0x000fe400078e0a2e */
[----:B------:R-:W-:Y:S01]  /*27b0*/  @!P0 IMAD.IADD R43, R43, 0x1, -R4 ;  /* 0x000000012b2b8824 */ /* 0x000fe200078e0a04 */
[----:B------:R-:W-:Y:S01]  /*27c0*/  ISETP.GE.AND P0, PT, R52, RZ, PT ;  /* 0x000000ff3400720c */ /* 0x000fe20003f06270 */
[----:B------:R-:W-:Y:S02]  /*27d0*/  IMAD.MOV R48, RZ, RZ, -R48 ;  /* 0x000000ffff307224 */ /* 0x000fe400078e0a30 */
[----:B------:R-:W-:Y:S02]  /*27e0*/  IMAD R51, R4, R46, R51 ;  /* 0x0000002e04337224 */ /* 0x000fe400078e0233 */
[--C-:B------:R-:W-:Y:S01]  /*27f0*/  @!P2 IMAD.IADD R44, R44, 0x1, -R4.reuse ;  /* 0x000000012c2ca824 */ /* 0x100fe200078e0a04 */
[----:B------:R-:W-:Y:S01]  /*2800*/  ISETP.GE.AND P2, PT, R54, RZ, PT ;  /* 0x000000ff3600720c */ /* 0x000fe20003f46270 */
[----:B------:R-:W-:-:S02]  /*2810*/  @!P6 IMAD.IADD R47, R47, 0x1, -R4 ;  /* 0x000000012f2fe824 */ /* 0x000fc400078e0a04 */
[----:B------:R-:W-:Y:S01]  /*2820*/  IMAD R53, R4, R48, R53 ;  /* 0x0000003004357224 */ /* 0x000fe200078e0235 */
[----:B------:R-:W-:Y:S01]  /*2830*/  IADD3 R48, PT, PT, R2, 0x14, RZ ;  /* 0x0000001402307810 */ /* 0x000fe20007ffe0ff */
[----:B------:R-:W-:Y:S01]  /*2840*/  @!P5 IMAD.MOV R43, RZ, RZ, -R43 ;  /* 0x000000ffff2bd224 */ /* 0x000fe200078e0a2b */
[C---:B------:R-:W-:Y:S01]  /*2850*/  ISETP.GT.U32.AND P5, PT, R4.reuse, R51, PT ;  /* 0x000000330400720c */ /* 0x040fe20003fa4070 */
[----:B------:R-:W-:Y:S01]  /*2860*/  @!P4 IMAD.IADD R49, R49, 0x1, -R4 ;  /* 0x000000013131c824 */ /* 0x000fe200078e0a04 */
[C---:B------:R-:W-:Y:S01]  /*2870*/  ISETP.GT.U32.AND P6, PT, R4.reuse, R47, PT ;  /* 0x0000002f0400720c */ /* 0x040fe20003fc4070 */
[----:B------:R-:W-:Y:S01]  /*2880*/  @!P1 IMAD.MOV R44, RZ, RZ, -R44 ;  /* 0x000000ffff2c9224 */ /* 0x000fe200078e0a2c */
[----:B------:R-:W-:Y:S01]  /*2890*/  ISETP.GT.U32.AND P1, PT, R4, R53, PT ;  /* 0x000000350400720c */ /* 0x000fe20003f24070 */
[----:B------:R-:W-:Y:S01]  /*28a0*/  @!P3 IMAD.MOV R42, RZ, RZ, -R42 ;  /* 0x000000ffff2ab224 */ /* 0x000fe200078e0a2a */
[----:B------:R-:W-:Y:S01]  /*28b0*/  ISETP.GE.AND P3, PT, R50, RZ, PT ;  /* 0x000000ff3200720c */ /* 0x000fe20003f66270 */
[----:B------:R-:W-:Y:S01]  /*28c0*/  VIADD R50, R2, 0x13 ;  /* 0x0000001302327836 */ /* 0x000fe20000000000 */
[----:B------:R-:W-:Y:S01]  /*28d0*/  ISETP.GT.U32.AND P4, PT, R4, R49, PT ;  /* 0x000000310400720c */ /* 0x000fe20003f84070 */
[C---:B------:R-:W-:Y:S01]  /*28e0*/  VIADD R52, R2.reuse, 0x12 ;  /* 0x0000001202347836 */ /* 0x040fe20000000000 */
[----:B------:R-:W-:Y:S01]  /*28f0*/  IABS R55, R48 ;  /* 0x0000003000377213 */ /* 0x000fe20000000000 */
[----:B------:R-:W-:Y:S01]  /*2900*/  VIADD R54, R2, 0x10 ;  /* 0x0000001002367836 */ /* 0x000fe20000000000 */
[----:B------:R-:W-:Y:S01]  /*2910*/  IABS R57, R50 ;  /* 0x0000003200397213 */ /* 0x000fe20000000000 */
[--C-:B------:R-:W-:Y:S01]  /*2920*/  @!P5 IMAD.IADD R51, R51, 0x1, -R4.reuse ;  /* 0x000000013333d824 */ /* 0x100fe200078e0a04 */
[----:B------:R-:W-:Y:S01]  /*2930*/  IABS R59, R52 ;  /* 0x00000034003b7213 */ /* 0x000fe20000000000 */
[----:B------:R-:W-:Y:S01]  /*2940*/  @!P6 IMAD.IADD R47, R47, 0x1, -R4 ;  /* 0x000000012f2fe824 */ /* 0x000fe200078e0a04 */
[----:B------:R-:W-:Y:S01]  /*2950*/  ISETP.GE.AND P6, PT, R56, RZ, PT ;  /* 0x000000ff3800720c */ /* 0x000fe20003fc6270 */
[----:B------:R-:W-:Y:S01]  /*2960*/  IMAD.HI.U32 R46, R6, R55, RZ ;  /* 0x00000037062e7227 */ /* 0x000fe200078e00ff */
[----:B------:R-:W-:-:S02]  /*2970*/  ISETP.GT.U32.AND P5, PT, R4, R51, PT ;  /* 0x000000330400720c */ /* 0x000fc40003fa4070 */
[----:B------:R-:W-:Y:S01]  /*2980*/  IABS R63, R54 ;  /* 0x00000036003f7213 */ /* 0x000fe20000000000 */
[--C-:B------:R-:W-:Y:S01]  /*2990*/  @!P1 IMAD.IADD R53, R53, 0x1, -R4.reuse ;  /* 0x0000000135359824 */ /* 0x100fe200078e0a04 */
[----:B------:R-:W-:Y:S01]  /*29a0*/  IADD3 R46, PT, PT, -R46, RZ, RZ ;  /* 0x000000ff2e2e7210 */ /* 0x000fe20007ffe1ff */
[----:B------:R-:W-:Y:S01]  /*29b0*/  @!P4 IMAD.IADD R49, R49, 0x1, -R4 ;  /* 0x000000013131c824 */ /* 0x000fe200078e0a04 */
[----:B------:R-:W-:Y:S01]  /*29c0*/  ISETP.GE.AND P4, PT, R48, RZ, PT ;  /* 0x000000ff3000720c */ /* 0x000fe20003f86270 */
[----:B------:R-:W-:Y:S01]  /*29d0*/  @!P3 IMAD.MOV R47, RZ, RZ, -R47 ;  /* 0x000000ffff2fb224 */ /* 0x000fe200078e0a2f */
[----:B------:R-:W-:Y:S01]  /*29e0*/  ISETP.GT.U32.AND P3, PT, R4, R53, PT ;  /* 0x000000350400720c */ /* 0x000fe20003f64070 */
[----:B------:R-:W-:Y:S01]  /*29f0*/  IMAD.HI.U32 R48, R6, R57, RZ ;  /* 0x0000003906307227 */ /* 0x000fe200078e00ff */
[----:B------:R-:W-:-:S03]  /*2a00*/  ISETP.GE.AND P1, PT, R50, RZ, PT ;  /* 0x000000ff3200720c */ /* 0x000fc60003f26270 */
[----:B------:R-:W-:Y:S02]  /*2a10*/  IMAD.MOV R48, RZ, RZ, -R48 ;  /* 0x000000ffff307224 */ /* 0x000fe400078e0a30 */
[C---:B------:R-:W-:Y:S02]  /*2a20*/  IMAD R55, R4.reuse, R46, R55 ;  /* 0x0000002e04377224 */ /* 0x040fe400078e0237 */
[C---:B------:R-:W-:Y:S02]  /*2a30*/  IMAD R57, R4.reuse, R48, R57 ;  /* 0x0000003004397224 */ /* 0x040fe400078e0239 */
[----:B------:R-:W-:Y:S01]  /*2a40*/  @!P5 IMAD.IADD R51, R51, 0x1, -R4 ;  /* 0x000000013333d824 */ /* 0x000fe200078e0a04 */
[----:B------:R-:W-:Y:S01]  /*2a50*/  ISETP.GT.U32.AND P5, PT, R4, R55, PT ;  /* 0x000000370400720c */ /* 0x000fe20003fa4070 */
[----:B------:R-:W-:Y:S01]  /*2a60*/  VIADD R50, R2, 0x11 ;  /* 0x0000001102327836 */ /* 0x000fe20000000000 */
[----:B------:R-:W-:Y:S01]  /*2a70*/  @!P3 IADD3 R53, PT, PT, R53, -R4, RZ ;  /* 0x800000043535b210 */ /* 0x000fe20007ffe0ff */
[----:B------:R-:W-:Y:S01]  /*2a80*/  IMAD.HI.U32 R46, R6, R59, RZ ;  /* 0x0000003b062e7227 */ /* 0x000fe200078e00ff */
[----:B------:R-:W-:-:S02]  /*2a90*/  ISETP.GT.U32.AND P3, PT, R4, R57, PT ;  /* 0x000000390400720c */ /* 0x000fc40003f64070 */
[----:B------:R-:W-:Y:S01]  /*2aa0*/  IABS R61, R50 ;  /* 0x00000032003d7213 */ /* 0x000fe20000000000 */
[----:B------:R-:W-:Y:S02]  /*2ab0*/  IMAD.MOV R46, RZ, RZ, -R46 ;  /* 0x000000ffff2e7224 */ /* 0x000fe400078e0a2e */
[----:B------:R-:W-:Y:S02]  /*2ac0*/  @!P2 IMAD.MOV R51, RZ, RZ, -R51 ;  /* 0x000000ffff33a224 */ /* 0x000fe400078e0a33 */
[----:B------:R-:W-:Y:S02]  /*2ad0*/  IMAD R59, R4, R46, R59 ;  /* 0x0000002e043b7224 */ /* 0x000fe400078e023b */
[----:B------:R-:W-:Y:S02]  /*2ae0*/  @!P5 IMAD.IADD R55, R55, 0x1, -R4 ;  /* 0x000000013737d824 */ /* 0x000fe400078e0a04 */
[----:B------:R-:W-:Y:S01]  /*2af0*/  IMAD.HI.U32 R46, R6, R61, RZ ;  /* 0x0000003d062e7227 */ /* 0x000fe200078e00ff */
[----:B------:R-:W-:-:S03]  /*2b00*/  ISETP.GT.U32.AND P5, PT, R4, R59, PT ;  /* 0x0000003b0400720c */ /* 0x000fc60003fa4070 */
[----:B------:R-:W-:Y:S01]  /*2b10*/  @!P3 IMAD.IADD R57, R57, 0x1, -R4 ;  /* 0x000000013939b824 */ /* 0x000fe200078e0a04 */
[----:B------:R-:W-:Y:S01]  /*2b20*/  ISETP.GT.U32.AND P3, PT, R4, R55, PT ;  /* 0x000000370400720c */ /* 0x000fe20003f64070 */
[----:B------:R-:W-:Y:S02]  /*2b30*/  IMAD.MOV R46, RZ, RZ, -R46 ;  /* 0x000000ffff2e7224 */ /* 0x000fe400078e0a2e */
[----:B------:R-:W-:Y:S01]  /*2b40*/  VIADD R56, R2, 0xf ;  /* 0x0000000f02387836 */ /* 0x000fe20000000000 */
[C---:B------:R-:W-:Y:S01]  /*2b50*/  ISETP.GT.U32.AND P2, PT, R4.reuse, R57, PT ;  /* 0x000000390400720c */ /* 0x040fe20003f44070 */
[----:B------:R-:W-:Y:S02]  /*2b60*/  IMAD R61, R4, R46, R61 ;  /* 0x0000002e043d7224 */ /* 0x000fe400078e023d */
[----:B------:R-:W-:Y:S01]  /*2b70*/  IMAD.HI.U32 R48, R6, R63, RZ ;  /* 0x0000003f06307227 */ /* 0x000fe200078e00ff */
[----:B------:R-:W-:-:S03]  /*2b80*/  IABS R65, R56 ;  /* 0x0000003800417213 */ /* 0x000fc60000000000 */
[----:B------:R-:W-:Y:S02]  /*2b90*/  IMAD.MOV R48, RZ, RZ, -R48 ;  /* 0x000000ffff307224 */ /* 0x000fe400078e0a30 */
[----:B------:R-:W-:Y:S01]  /*2ba0*/  @!P3 IADD3 R55, PT, PT, R55, -R4, RZ ;  /* 0x800000043737b210 */ /* 0x000fe20007ffe0ff */
[----:B------:R-:W-:Y:S01]  /*2bb0*/  IMAD.HI.U32 R46, R6, R65, RZ ;  /* 0x00000041062e7227 */ /* 0x000fe200078e00ff */
[----:B------:R-:W-:-:S03]  /*2bc0*/  ISETP.GT.U32.AND P3, PT, R4, R61, PT ;  /* 0x0000003d0400720c */ /* 0x000fc60003f64070 */
[----:B------:R-:W-:Y:S01]  /*2bd0*/  @!P2 IMAD.IADD R57, R57, 0x1, -R4 ;  /* 0x000000013939a824 */ /* 0x000fe200078e0a04 */
[----:B------:R-:W-:Y:S01]  /*2be0*/  ISETP.GE.AND P2, PT, R54, RZ, PT ;  /* 0x000000ff3600720c */ /* 0x000fe20003f46270 */
[----:B------:R-:W-:Y:S02]  /*2bf0*/  IMAD.MOV R46, RZ, RZ, -R46 ;  /* 0x000000ffff2e7224 */ /* 0x000fe400078e0a2e */
[----:B------:R-:W-:Y:S02]  /*2c00*/  VIADD R54, R2, 0xd ;  /* 0x0000000d02367836 */ /* 0x000fe40000000000 */
[C---:B------:R-:W-:Y:S02]  /*2c10*/  IMAD R63, R4.reuse, R48, R63 ;  /* 0x00000030043f7224 */ /* 0x040fe400078e023f */
[----:B------:R-:W-:Y:S01]  /*2c20*/  IMAD R65, R4, R46, R65 ;  /* 0x0000002e04417224 */ /* 0x000fe200078e0241 */
[----:B------:R-:W-:Y:S01]  /*2c30*/  IABS R69, R54 ;  /* 0x0000003600457213 */ /* 0x000fe20000000000 */
[----:B------:R-:W-:-:S02]  /*2c40*/  @!P3 IMAD.IADD R61, R61, 0x1, -R4 ;  /* 0x000000013d3db824 */ /* 0x000fc400078e0a04 */
[----:B------:R-:W-:-:S03]  /*2c50*/  IMAD.HI.U32 R48, R6, R67, RZ ;  /* 0x0000004306307227 */ /* 0x000fc600078e00ff */
[----:B------:R-:W-:Y:S01]  /*2c60*/  ISETP.GT.U32.AND P3, PT, R4, R61, PT ;  /* 0x0000003d0400720c */ /* 0x000fe20003f64070 */
[----:B------:R-:W-:Y:S02]  /*2c70*/  IMAD.MOV R48, RZ, RZ, -R48 ;  /* 0x000000ffff307224 */ /* 0x000fe400078e0a30 */
[----:B------:R-:W-:-:S04]  /*2c80*/  IMAD.HI.U32 R46, R6, R69, RZ ;  /* 0x00000045062e7227 */ /* 0x000fc800078e00ff */
[----:B------:R-:W-:Y:S01]  /*2c90*/  @!P4 IMAD.MOV R55, RZ, RZ, -R55 ;  /* 0x000000ffff37c224 */ /* 0x000fe200078e0a37 */
[C---:B------:R-:W-:Y:S01]  /*2ca0*/  ISETP.GT.U32.AND P4, PT, R4.reuse, R63, PT ;  /* 0x0000003f0400720c */ /* 0x040fe20003f84070 */
[C---:B------:R-:W-:Y:S02]  /*2cb0*/  IMAD R67, R4.reuse, R48, R67 ;  /* 0x0000003004437224 */ /* 0x040fe400078e0243 */
[----:B------:R-:W-:Y:S02]  /*2cc0*/  IMAD.MOV R48, RZ, RZ, -R46 ;  /* 0x000000ffff307224 */ /* 0x000fe400078e0a2e */
[--C-:B------:R-:W-:Y:S01]  /*2cd0*/  @!P3 IMAD.IADD R61, R61, 0x1, -R4.reuse ;  /* 0x000000013d3db824 */ /* 0x100fe200078e0a04 */
[C---:B------:R-:W-:Y:S01]  /*2ce0*/  ISETP.GT.U32.AND P3, PT, R4.reuse, R65, PT ;  /* 0x000000410400720c */ /* 0x040fe20003f64070 */
[----:B------:R-:W-:Y:S02]  /*2cf0*/  @!P5 IMAD.IADD R59, R59, 0x1, -R4 ;  /* 0x000000013b3bd824 */ /* 0x000fe400078e0a04 */
[----:B------:R-:W-:-:S02]  /*2d00*/  IMAD R69, R4, R48, R69 ;  /* 0x0000003004457224 */ /* 0x000fc400078e0245 */
[----:B------:R-:W-:Y:S01]  /*2d10*/  @!P6 IMAD.MOV R53, RZ, RZ, -R53 ;  /* 0x000000ffff35e224 */ /* 0x000fe200078e0a35 */
[----:B------:R-:W-:Y:S01]  /*2d20*/  ISETP.GT.U32.AND P5, PT, R4, R59, PT ;  /* 0x0000003b0400720c */ /* 0x000fe20003fa4070 */
[----:B------:R-:W-:Y:S01]  /*2d30*/  @!P4 IMAD.IADD R63, R63, 0x1, -R4 ;  /* 0x000000013f3fc824 */ /* 0x000fe200078e0a04 */
[----:B------:R-:W-:Y:S01]  /*2d40*/  ISETP.GE.AND P6, PT, R50, RZ, PT ;  /* 0x000000ff3200720c */ /* 0x000fe20003fc6270 */
[----:B------:R-:W-:-:S03]  /*2d50*/  IMAD.HI.U32 R50, R6, R75, RZ ;  /* 0x0000004b06327227 */ /* 0x000fc600078e00ff */
[----:B------:R-:W-:Y:S01]  /*2d60*/  ISETP.GT.U32.AND P4, PT, R4, R63, PT ;  /* 0x0000003f0400720c */ /* 0x000fe20003f84070 */
[----:B------:R-:W-:Y:S01]  /*2d70*/  IMAD.MOV R50, RZ, RZ, -R50 ;  /* 0x000000ffff327224 */ /* 0x000fe200078e0a32 */
[----:B------:R-:W-:Y:S01]  /*2d80*/  @!P3 IADD3 R65, PT, PT, R65, -R4, RZ ;  /* 0x800000044141b210 */ /* 0x000fe20007ffe0ff */
[----:B------:R-:W-:Y:S01]  /*2d90*/  IMAD.HI.U32 R48, R6, R73, RZ ;  /* 0x0000004906307227 */ /* 0x000fe200078e00ff */
[----:B------:R-:W-:-:S03]  /*2da0*/  ISETP.GT.U32.AND P3, PT, R4, R69, PT ;  /* 0x000000450400720c */ /* 0x000fc60003f64070 */
[----:B------:R-:W-:Y:S01]  /*2db0*/  @!P5 IMAD.IADD R59, R59, 0x1, -R4 ;  /* 0x000000013b3bd824 */ /* 0x000fe200078e0a04 */
[----:B------:R-:W-:Y:S01]  /*2dc0*/  ISETP.GE.AND P5, PT, R56, RZ, PT ;  /* 0x000000ff3800720c */ /* 0x000fe20003fa6270 */
[----:B------:R-:W-:Y:S01]  /*2dd0*/  IMAD R75, R4, R50, R75 ;  /* 0x00000032044b7224 */ /* 0x000fe200078e024b */
[----:B------:R-:W-:Y:S01]  /*2de0*/  IADD3 R56, PT, PT, R2, 0xc, RZ ;  /* 0x0000000c02387810 */ /* 0x000fe20007ffe0ff */
[----:B------:R-:W-:Y:S02]  /*2df0*/  IMAD.MOV R48, RZ, RZ, -R48 ;  /* 0x000000ffff307224 */ /* 0x000fe400078e0a30 */
[--C-:B------:R-:W-:Y:S01]  /*2e00*/  @!P4 IMAD.IADD R63, R63, 0x1, -R4.reuse ;  /* 0x000000013f3fc824 */ /* 0x100fe200078e0a04 */
[----:B------:R-:W-:Y:S01]  /*2e10*/  IABS R71, R56 ;  /* 0x0000003800477213 */ /* 0x000fe20000000000 */
[C---:B------:R-:W-:Y:S01]  /*2e20*/  IMAD R73, R4.reuse, R48, R73 ;  /* 0x0000003004497224 */ /* 0x040fe200078e0249 */
[----:B------:R-:W-:Y:S01]  /*2e30*/  ISETP.GT.U32.AND P4, PT, R4, R67, PT ;  /* 0x000000430400720c */ /* 0x000fe20003f84070 */
[----:B------:R-:W-:Y:S01]  /*2e40*/  @!P3 IMAD.IADD R69, R69, 0x1, -R4 ;  /* 0x000000014545b824 */ /* 0x000fe200078e0a04 */
[----:B------:R-:W-:Y:S01]  /*2e50*/  @!P2 IADD3 R63, PT, PT, -R63, RZ, RZ ;  /* 0x000000ff3f3fa210 */ /* 0x000fe20007ffe1ff */
[----:B------:R-:W-:-:S03]  /*2e60*/  IMAD.HI.U32 R46, R6, R71, RZ ;  /* 0x00000047062e7227 */ /* 0x000fc600078e00ff */
[C---:B------:R-:W-:Y:S01]  /*2e70*/  ISETP.GT.U32.AND P3, PT, R4.reuse, R69, PT ;  /* 0x000000450400720c */ /* 0x040fe20003f64070 */
[----:B------:R-:W-:Y:S02]  /*2e80*/  IMAD.MOV R46, RZ, RZ, -R46 ;  /* 0x000000ffff2e7224 */ /* 0x000fe400078e0a2e */
[----:B------:R-:W-:Y:S02]  /*2e90*/  @!P1 IMAD.MOV R57, RZ, RZ, -R57 ;  /* 0x000000ffff399224 */ /* 0x000fe400078e0a39 */
[----:B------:R-:W-:Y:S02]  /*2ea0*/  IMAD R71, R4, R46, R71 ;  /* 0x0000002e04477224 */ /* 0x000fe400078e0247 */
[----:B------:R-:W-:-:S04]  /*2eb0*/  IMAD.HI.U32 R46, R6, R79, RZ ;  /* 0x0000004f062e7227 */ /* 0x000fc800078e00ff */
[--C-:B------:R-:W-:Y:S01]  /*2ec0*/  @!P4 IMAD.IADD R67, R67, 0x1, -R4.reuse ;  /* 0x000000014343c824 */ /* 0x100fe200078e0a04 */
[C---:B------:R-:W-:Y:S01]  /*2ed0*/  ISETP.GT.U32.AND P4, PT, R4.reuse, R65, PT ;  /* 0x000000410400720c */ /* 0x040fe20003f84070 */
[----:B------:R-:W-:Y:S01]  /*2ee0*/  @!P3 IMAD.IADD R69, R69, 0x1, -R4 ;  /* 0x000000014545b824 */ /* 0x000fe200078e0a04 */
[C---:B------:R-:W-:Y:S01]  /*2ef0*/  ISETP.GT.U32.AND P3, PT, R4.reuse, R75, PT ;  /* 0x0000004b0400720c */ /* 0x040fe20003f64070 */
[----:B------:R-:W-:Y:S01]  /*2f00*/  IMAD.MOV R48, RZ, RZ, -R46 ;  /* 0x000000ffff307224 */ /* 0x000fe200078e0a2e */
[----:B------:R-:W-:Y:S01]  /*2f10*/  ISETP.GT.U32.AND P1, PT, R4, R67, PT ;  /* 0x000000430400720c */ /* 0x000fe20003f24070 */
[----:B------:R-:W-:-:S04]  /*2f20*/  IMAD.HI.U32 R46, R6, R81, RZ ;  /* 0x00000051062e7227 */ /* 0x000fc800078e00ff */
[----:B------:R-:W-:Y:S02]  /*2f30*/  IMAD R79, R4, R48, R79 ;  /* 0x00000030044f7224 */ /* 0x000fe400078e024f */
[----:B------:R-:W-:Y:S01]  /*2f40*/  @!P0 IMAD.MOV R49, RZ, RZ, -R49 ;  /* 0x000000ffff318224 */ /* 0x000fe200078e0a31 */
[----:B------:R-:W-:Y:S01]  /*2f50*/  ISETP.GE.AND P0, PT, R52, RZ, PT ;  /* 0x000000ff3400720c */ /* 0x000fe20003f06270 */
[----:B------:R-:W-:Y:S01]  /*2f60*/  @!P4 IMAD.IADD R65, R65, 0x1, -R4 ;  /* 0x000000014141c824 */ /* 0x000fe200078e0a04 */
[----:B------:R-:W-:Y:S01]  /*2f70*/  ISETP.GT.U32.AND P4, PT, R4, R71, PT ;  /* 0x000000470400720c */ /* 0x000fe20003f84070 */
[----:B------:R-:W-:Y:S01]  /*2f80*/  IMAD.HI.U32 R52, R6, R77, RZ ;  /* 0x0000004d06347227 */ /* 0x000fe200078e00ff */
[----:B------:R-:W-:Y:S02]  /*2f90*/  @!P3 IADD3 R75, PT, PT, R75, -R4, RZ ;  /* 0x800000044b4bb210 */ /* 0x000fe40007ffe0ff */
[C---:B------:R-:W-:Y:S01]  /*2fa0*/  ISETP.GT.U32.AND P3, PT, R4.reuse, R79, PT ;  /* 0x0000004f0400720c */ /* 0x040fe20003f64070 */
[----:B------:R-:W-:Y:S01]  /*2fb0*/  IMAD.MOV R46, RZ, RZ, -R46 ;  /* 0x000000ffff2e7224 */ /* 0x000fe200078e0a2e */
[----:B------:R-:W-:Y:S01]  /*2fc0*/  ISETP.GT.U32.AND P2, PT, R4, R75, PT ;  /* 0x0000004b0400720c */ /* 0x000fe20003f44070 */
[----:B------:R-:W-:-:S02]  /*2fd0*/  IMAD.MOV R52, RZ, RZ, -R52 ;  /* 0x000000ffff347224 */ /* 0x000fc400078e0a34 */
[C---:B------:R-:W-:Y:S02]  /*2fe0*/  IMAD R81, R4.reuse, R46, R81 ;  /* 0x0000002e04517224 */ /* 0x040fe400078e0251 */
[C---:B------:R-:W-:Y:S02]  /*2ff0*/  IMAD R77, R4.reuse, R52, R77 ;  /* 0x00000034044d7224 */ /* 0x040fe400078e024d */
[----:B------:R-:W-:Y:S01]  /*3000*/  @!P1 IMAD.IADD R67, R67, 0x1, -R4 ;  /* 0x0000000143439824 */ /* 0x000fe200078e0a04 */
[----:B------:R-:W-:Y:S01]  /*3010*/  ISETP.GT.U32.AND P1, PT, R4, R73, PT ;  /* 0x000000490400720c */ /* 0x000fe20003f24070 */
[----:B------:R-:W-:-:S04]  /*3020*/  IMAD.HI.U32 R48, R6, R83, RZ ;  /* 0x0000005306307227 */ /* 0x000fc800078e00ff */
[--C-:B------:R-:W-:Y:S01]  /*3030*/  @!P3 IMAD.IADD R79, R79, 0x1, -R4.reuse ;  /* 0x000000014f4fb824 */ /* 0x100fe200078e0a04 */
[C---:B------:R-:W-:Y:S01]  /*3040*/  ISETP.GT.U32.AND P3, PT, R4.reuse, R81, PT ;  /* 0x000000510400720c */ /* 0x040fe20003f64070 */
[----:B------:R-:W-:Y:S01]  /*3050*/  @!P4 IMAD.IADD R71, R71, 0x1, -R4 ;  /* 0x000000014747c824 */ /* 0x000fe200078e0a04 */
[----:B------:R-:W-:Y:S01]  /*3060*/  ISETP.GT.U32.AND P4, PT, R4, R77, PT ;  /* 0x0000004d0400720c */ /* 0x000fe20003f84070 */
[----:B------:R-:W-:Y:S02]  /*3070*/  IMAD.MOV R48, RZ, RZ, -R48 ;  /* 0x000000ffff307224 */ /* 0x000fe400078e0a30 */
[----:B------:R-:W-:-:S04]  /*3080*/  IMAD.HI.U32 R50, R6, R85, RZ ;  /* 0x0000005506327227 */ /* 0x000fc800078e00ff */
[----:B------:R-:W-:Y:S02]  /*3090*/  IMAD R83, R4, R48, R83 ;  /* 0x0000003004537224 */ /* 0x000fe400078e0253 */
[--C-:B------:R-:W-:Y:S01]  /*30a0*/  @!P1 IMAD.IADD R73, R73, 0x1, -R4.reuse ;  /* 0x0000000149499824 */ /* 0x100fe200078e0a04 */
[----:B------:R-:W-:Y:S01]  /*30b0*/  ISETP.GE.AND P1, PT, R58, RZ, PT ;  /* 0x000000ff3a00720c */ /* 0x000fe20003f26270 */
[----:B------:R-:W-:Y:S01]  /*30c0*/  VIADD R58, R2, 0x3 ;  /* 0x00000003023a7836 */ /* 0x000fe20000000000 */
[----:B------:R-:W-:Y:S01]  /*30d0*/  @!P3 IADD3 R81, PT, PT, R81, -R4, RZ ;  /* 0x800000045151b210 */ /* 0x000fe20007ffe0ff */
[----:B------:R-:W-:Y:S01]  /*30e0*/  @!P4 IMAD.IADD R77, R77, 0x1, -R4 ;  /* 0x000000014d4dc824 */ /* 0x000fe200078e0a04 */
[----:B------:R-:W-:Y:S01]  /*30f0*/  ISETP.GT.U32.AND P3, PT, R4, R83, PT ;  /* 0x000000530400720c */ /* 0x000fe20003f64070 */
[----:B------:R-:W-:Y:S01]  /*3100*/  IMAD.MOV R50, RZ, RZ, -R50 ;  /* 0x000000ffff327224 */ /* 0x000fe200078e0a32 */
[----:B------:R-:W-:Y:S01]  /*3110*/  ISETP.GE.AND P4, PT, R54, RZ, PT ;  /* 0x000000ff3600720c */ /* 0x000fe20003f86270 */
[----:B------:R-:W-:Y:S01]  /*3120*/  VIADD R54, R2, 0x4 ;  /* 0x0000000402367836 */ /* 0x000fe20000000000 */
[----:B------:R-:W-:Y:S01]  /*3130*/  IABS R89, R58 ;  /* 0x0000003a00597213 */ /* 0x000fe20000000000 */
[----:B------:R-:W-:Y:S01]  /*3140*/  @!P0 IMAD.MOV R59, RZ, RZ, -R59 ;  /* 0x000000ffff3b8224 */ /* 0x000fe200078e0a3b */
[C---:B------:R-:W-:Y:S01]  /*3150*/  ISETP.GT.U32.AND P0, PT, R4.reuse, R71, PT ;  /* 0x000000470400720c */ /* 0x040fe20003f04070 */
[----:B------:R-:W-:Y:S01]  /*3160*/  @!P5 IMAD.MOV R65, RZ, RZ, -R65 ;  /* 0x000000ffff41d224 */ /* 0x000fe200078e0a41 */
[----:B------:R-:W-:Y:S01]  /*3170*/  IABS R87, R54 ;  /* 0x0000003600577213 */ /* 0x000fe20000000000 */
[----:B------:R-:W-:Y:S01]  /*3180*/  @!P1 IMAD.MOV R67, RZ, RZ, -R67 ;  /* 0x000000ffff439224 */ /* 0x000fe200078e0a43 */
[C---:B------:R-:W-:Y:S01]  /*3190*/  ISETP.GT.U32.AND P5, PT, R4.reuse, R77, PT ;  /* 0x0000004d0400720c */ /* 0x040fe20003fa4070 */
[C---:B------:R-:W-:Y:S01]  /*31a0*/  IMAD R85, R4.reuse, R50, R85 ;  /* 0x0000003204557224 */ /* 0x040fe200078e0255 */
[C---:B------:R-:W-:Y:S01]  /*31b0*/  ISETP.GT.U32.AND P1, PT, R4.reuse, R79, PT ;  /* 0x0000004f0400720c */ /* 0x040fe20003f24070 */
[----:B------:R-:W-:Y:S01]  /*31c0*/  @!P3 IMAD.IADD R83, R83, 0x1, -R4 ;  /* 0x000000015353b824 */ /* 0x000fe200078e0a04 */
[----:B------:R-:W-:Y:S01]  /*31d0*/  ISETP.GT.U32.AND P3, PT, R4, R73, PT ;  /* 0x000000490400720c */ /* 0x000fe20003f64070 */
[----:B------:R-:W-:-:S04]  /*31e0*/  IMAD.HI.U32 R46, R6, R87, RZ ;  /* 0x00000057062e7227 */ /* 0x000fc800078e00ff */
[----:B------:R-:W-:-:S04]  /*31f0*/  IMAD.HI.U32 R48, R6, R89, RZ ;  /* 0x0000005906307227 */ /* 0x000fc800078e00ff */
[----:B------:R-:W-:-:S04]  /*3200*/  IMAD.HI.U32 R50, R6, R91, RZ ;  /* 0x0000005b06327227 */ /* 0x000fc800078e00ff */
[----:B------:R-:W-:-:S04]  /*3210*/  IMAD.HI.U32 R52, R6, R93, RZ ;  /* 0x0000005d06347227 */ /* 0x000fc800078e00ff */
[----:B------:R-:W-:Y:S02]  /*3220*/  IMAD.MOV R46, RZ, RZ, -R46 ;  /* 0x000000ffff2e7224 */ /* 0x000fe400078e0a2e */
[----:B------:R-:W-:Y:S02]  /*3230*/  IMAD.MOV R48, RZ, RZ, -R48 ;  /* 0x000000ffff307224 */ /* 0x000fe400078e0a30 */
[----:B------:R-:W-:Y:S02]  /*3240*/  IMAD.MOV R50, RZ, RZ, -R50 ;  /* 0x000000ffff327224 */ /* 0x000fe400078e0a32 */
[----:B------:R-:W-:Y:S02]  /*3250*/  IMAD.MOV R52, RZ, RZ, -R52 ;  /* 0x000000ffff347224 */ /* 0x000fe400078e0a34 */
[C---:B------:R-:W-:Y:S02]  /*3260*/  IMAD R87, R4.reuse, R46, R87 ;  /* 0x0000002e04577224 */ /* 0x040fe400078e0257 */
[----:B------:R-:W-:-:S02]  /*3270*/  IMAD R89, R4, R48, R89 ;  /* 0x0000003004597224 */ /* 0x000fc400078e0259 */
[C---:B------:R-:W-:Y:S02]  /*3280*/  IMAD R91, R4.reuse, R50, R91 ;  /* 0x00000032045b7224 */ /* 0x040fe400078e025b */
[C---:B------:R-:W-:Y:S02]  /*3290*/  IMAD R93, R4.reuse, R52, R93 ;  /* 0x00000034045d7224 */ /* 0x040fe400078e025d */
[----:B------:R-:W-:Y:S01]  /*32a0*/  @!P6 IMAD.MOV R61, RZ, RZ, -R61 ;  /* 0x000000ffff3de224 */ /* 0x000fe200078e0a3d */
[----:B------:R-:W-:Y:S01]  /*32b0*/  ISETP.GT.U32.AND P6, PT, R4, R81, PT ;  /* 0x000000510400720c */ /* 0x000fe20003fc4070 */
[----:B------:R-:W-:-:S04]  /*32c0*/  IMAD.HI.U32 R6, R6, R95, RZ ;  /* 0x0000005f06067227 */ /* 0x000fc800078e00ff */
[----:B------:R-:W-:Y:S01]  /*32d0*/  @!P4 IMAD.MOV R69, RZ, RZ, -R69 ;  /* 0x000000ffff45c224 */ /* 0x000fe200078e0a45 */
[C---:B------:R-:W-:Y:S01]  /*32e0*/  ISETP.GT.U32.AND P4, PT, R4.reuse, R83, PT ;  /* 0x000000530400720c */ /* 0x040fe20003f84070 */
[--C-:B------:R-:W-:Y:S01]  /*32f0*/  @!P0 IMAD.IADD R71, R71, 0x1, -R4.reuse ;  /* 0x0000000147478824 */ /* 0x100fe200078e0a04 */
[C---:B------:R-:W-:Y:S01]  /*3300*/  ISETP.GT.U32.AND P0, PT, R4.reuse, R85, PT ;  /* 0x000000550400720c */ /* 0x040fe20003f04070 */
[--C-:B------:R-:W-:Y:S01]  /*3310*/  @!P3 IMAD.IADD R73, R73, 0x1, -R4.reuse ;  /* 0x000000014949b824 */ /* 0x100fe200078e0a04 */
[C---:B------:R-:W-:Y:S01]  /*3320*/  ISETP.GT.U32.AND P3, PT, R4.reuse, R87, PT ;  /* 0x000000570400720c */ /* 0x040fe20003f64070 */
[--C-:B------:R-:W-:Y:S01]  /*3330*/  @!P2 IMAD.IADD R75, R75, 0x1, -R4.reuse ;  /* 0x000000014b4ba824 */ /* 0x100fe200078e0a04 */
[C---:B------:R-:W-:Y:S01]  /*3340*/  ISETP.GT.U32.AND P2, PT, R4.reuse, R89, PT ;  /* 0x000000590400720c */ /* 0x040fe20003f44070 */
[--C-:B------:R-:W-:Y:S01]  /*3350*/  @!P5 IMAD.IADD R77, R77, 0x1, -R4.reuse ;  /* 0x000000014d4dd824 */ /* 0x100fe200078e0a04 */
[C---:B------:R-:W-:Y:S01]  /*3360*/  ISETP.GT.U32.AND P5, PT, R4.reuse, R91, PT ;  /* 0x0000005b0400720c */ /* 0x040fe20003fa4070 */
[----:B------:R-:W-:Y:S01]  /*3370*/  @!P1 IMAD.IADD R79, R79, 0x1, -R4 ;  /* 0x000000014f4f9824 */ /* 0x000fe200078e0a04 */
[----:B------:R-:W-:Y:S01]  /*3380*/  ISETP.GT.U32.AND P1, PT, R4, R93, PT ;  /* 0x0000005d0400720c */ /* 0x000fe20003f24070 */
[----:B------:R-:W-:Y:S01]  /*3390*/  IMAD.MOV R6, RZ, RZ, -R6 ;  /* 0x000000ffff067224 */ /* 0x000fe200078e0a06 */
[----:B------:R-:W-:Y:S01]  /*33a0*/  @!P6 IADD3 R81, PT, PT, R81, -R4, RZ ;  /* 0x800000045151e210 */ /* 0x000fe20007ffe0ff */
[----:B------:R-:W-:Y:S01]  /*33b0*/  @!P4 IMAD.IADD R83, R83, 0x1, -R4 ;  /* 0x000000015353c824 */ /* 0x000fe200078e0a04 */
[----:B------:R-:W-:Y:S01]  /*33c0*/  ISETP.GE.AND P4, PT, R56, RZ, PT ;  /* 0x000000ff3800720c */ /* 0x000fe20003f86270 */
[----:B------:R-:W-:-:S02]  /*33d0*/  IMAD R95, R4, R6, R95 ;  /* 0x00000006045f7224 */ /* 0x000fc400078e025f */
[--C-:B------:R-:W-:Y:S01]  /*33e0*/  @!P0 IMAD.IADD R85, R85, 0x1, -R4.reuse ;  /* 0x0000000155558824 */ /* 0x100fe200078e0a04 */
[----:B------:R-:W-:Y:S01]  /*33f0*/  ISETP.GE.AND P0, PT, R60, RZ, PT ;  /* 0x000000ff3c00720c */ /* 0x000fe20003f06270 */
[--C-:B------:R-:W-:Y:S01]  /*3400*/  @!P3 IMAD.IADD R87, R87, 0x1, -R4.reuse ;  /* 0x000000015757b824 */ /* 0x100fe200078e0a04 */
[----:B------:R-:W-:Y:S01]  /*3410*/  ISETP.GT.U32.AND P6, PT, R4, R95, PT ;  /* 0x0000005f0400720c */ /* 0x000fe20003fc4070 */
[--C-:B------:R-:W-:Y:S01]  /*3420*/  @!P2 IMAD.IADD R89, R89, 0x1, -R4.reuse ;  /* 0x000000015959a824 */ /* 0x100fe200078e0a04 */
[----:B------:R-:W-:Y:S01]  /*3430*/  ISETP.GE.AND P3, PT, R62, RZ, PT ;  /* 0x000000ff3e00720c */ /* 0x000fe20003f66270 */
[--C-:B------:R-:W-:Y:S01]  /*3440*/  @!P5 IMAD.IADD R91, R91, 0x1, -R4.reuse ;  /* 0x000000015b5bd824 */ /* 0x100fe200078e0a04 */
[----:B------:R-:W-:Y:S01]  /*3450*/  ISETP.GE.AND P2, PT, R64, RZ, PT ;  /* 0x000000ff4000720c */ /* 0x000fe20003f46270 */
[--C-:B------:R-:W-:Y:S01]  /*3460*/  @!P1 IMAD.IADD R93, R93, 0x1, -R4.reuse ;  /* 0x000000015d5d9824 */ /* 0x100fe200078e0a04 */
[----:B------:R-:W-:Y:S01]  /*3470*/  ISETP.GE.AND P5, PT, R66, RZ, PT ;  /* 0x000000ff4200720c */ /* 0x000fe20003fa6270 */
[----:B------:R-:W-:Y:S01]  /*3480*/  @!P4 IMAD.MOV R71, RZ, RZ, -R71 ;  /* 0x000000ffff47c224 */ /* 0x000fe200078e0a47 */
[----:B------:R-:W-:Y:S01]  /*3490*/  ISETP.GE.AND P1, PT, R68, RZ, PT ;  /* 0x000000ff4400720c */ /* 0x000fe20003f26270 */
[----:B0-----:R-:W-:Y:S01]  /*34a0*/  IMAD R242, R242, UR9, RZ ;  /* 0x00000009f2f27c24 */ /* 0x001fe2000f8e02ff */
[C---:B------:R-:W-:Y:S01]  /*34b0*/  ISETP.GT.U32.AND P4, PT, R4.reuse, R85, PT ;  /* 0x000000550400720c */ /* 0x040fe20003f84070 */
[----:B------:R-:W-:Y:S01]  /*34c0*/  IMAD R241, R241, UR9, RZ ;  /* 0x00000009f1f17c24 */ /* 0x000fe2000f8e02ff */
[----:B------:R-:W-:Y:S01]  /*34d0*/  @!P0 IADD3 R73, PT, PT, -R73, RZ, RZ ;  /* 0x000000ff49498210 */ /* 0x000fe20007ffe1ff */
[--C-:B------:R-:W-:Y:S01]  /*34e0*/  @!P6 IMAD.IADD R95, R95, 0x1, -R4.reuse ;  /* 0x000000015f5fe824 */ /* 0x100fe200078e0a04 */
[C---:B------:R-:W-:Y:S01]  /*34f0*/  ISETP.GT.U32.AND P0, PT, R4.reuse, R87, PT ;  /* 0x000000570400720c */ /* 0x040fe20003f04070 */
[----:B------:R-:W-:Y:S01]  /*3500*/  @!P3 IMAD.MOV R75, RZ, RZ, -R75 ;  /* 0x000000ffff4bb224 */ /* 0x000fe200078e0a4b */
[C---:B------:R-:W-:Y:S01]  /*3510*/  ISETP.GT.U32.AND P3, PT, R4.reuse, R89, PT ;  /* 0x000000590400720c */ /* 0x040fe20003f64070 */
[----:B------:R-:W-:Y:S01]  /*3520*/  @!P2 IMAD.MOV R77, RZ, RZ, -R77 ;  /* 0x000000ffff4da224 */ /* 0x000fe200078e0a4d */
[C---:B------:R-:W-:Y:S01]  /*3530*/  ISETP.GT.U32.AND P2, PT, R4.reuse, R91, PT ;  /* 0x0000005b0400720c */ /* 0x040fe20003f44070 */
[----:B------:R-:W-:Y:S01]  /*3540*/  @!P5 IMAD.MOV R79, RZ, RZ, -R79 ;  /* 0x000000ffff4fd224 */ /* 0x000fe200078e0a4f */
[C---:B------:R-:W-:Y:S01]  /*3550*/  ISETP.GT.U32.AND P5, PT, R4.reuse, R93, PT ;  /* 0x0000005d0400720c */ /* 0x040fe20003fa4070 */
[----:B------:R-:W-:Y:S01]  /*3560*/  @!P1 IMAD.MOV R81, RZ, RZ, -R81 ;  /* 0x000000ffff519224 */ /* 0x000fe200078e0a51 */
[----:B------:R-:W-:Y:S01]  /*3570*/  ISETP.GT.U32.AND P1, PT, R4, R95, PT ;  /* 0x0000005f0400720c */ /* 0x000fe20003f24070 */
[--C-:B------:R-:W-:Y:S01]  /*3580*/  @!P4 IMAD.IADD R85, R85, 0x1, -R4.reuse ;  /* 0x000000015555c824 */ /* 0x100fe200078e0a04 */
[----:B------:R-:W-:Y:S01]  /*3590*/  ISETP.GE.AND P6, PT, R70, RZ, PT ;  /* 0x000000ff4600720c */ /* 0x000fe20003fc6270 */
[----:B------:R-:W-:Y:S01]  /*35a0*/  IMAD R240, R240, UR9, RZ ;  /* 0x00000009f0f07c24 */ /* 0x000fe2000f8e02ff */
[----:B------:R-:W-:Y:S01]  /*35b0*/  ISETP.GE.AND P4, PT, R72, RZ, PT ;  /* 0x000000ff4800720c */ /* 0x000fe20003f86270 */
[--C-:B------:R-:W-:Y:S01]  /*35c0*/  @!P0 IMAD.IADD R87, R87, 0x1, -R4.reuse ;  /* 0x0000000157578824 */ /* 0x100fe200078e0a04 */
[----:B------:R-:W-:Y:S01]  /*35d0*/  ISETP.GE.AND P0, PT, R54, RZ, PT ;  /* 0x000000ff3600720c */ /* 0x000fe20003f06270 */
[--C-:B------:R-:W-:Y:S01]  /*35e0*/  @!P3 IMAD.IADD R89, R89, 0x1, -R4.reuse ;  /* 0x000000015959b824 */ /* 0x100fe200078e0a04 */
[----:B------:R-:W-:Y:S01]  /*35f0*/  ISETP.GE.AND P3, PT, R58, RZ, PT ;  /* 0x000000ff3a00720c */ /* 0x000fe20003f66270 */
[--C-:B------:R-:W-:Y:S01]  /*3600*/  @!P2 IMAD.IADD R91, R91, 0x1, -R4.reuse ;  /* 0x000000015b5ba824 */ /* 0x100fe200078e0a04 */
[----:B------:R-:W-:Y:S01]  /*3610*/  ISETP.GE.AND P2, PT, R74, RZ, PT ;  /* 0x000000ff4a00720c */ /* 0x000fe20003f46270 */
[----:B------:R-:W-:Y:S01]  /*3620*/  IMAD R239, R239, UR9, RZ ;  /* 0x00000009efef7c24 */ /* 0x000fe2000f8e02ff */
[----:B------:R-:W-:Y:S01]  /*3630*/  @!P5 IADD3 R93, PT, PT, R93, -R4, RZ ;  /* 0x800000045d5dd210 */ /* 0x000fe20007ffe0ff */
[----:B------:R-:W-:Y:S01]  /*3640*/  @!P1 IMAD.IADD R95, R95, 0x1, -R4 ;  /* 0x000000015f5f9824 */ /* 0x000fe200078e0a04 */
[----:B------:R-:W-:Y:S01]  /*3650*/  ISETP.NE.AND P1, PT, R45, RZ, PT ;  /* 0x000000ff2d00720c */ /* 0x000fe20003f25270 */
[----:B------:R-:W-:Y:S01]  /*3660*/  @!P6 IMAD.MOV R83, RZ, RZ, -R83 ;  /* 0x000000ffff53e224 */ /* 0x000fe200078e0a53 */
[----:B------:R-:W-:Y:S01]  /*3670*/  LOP3.LUT R4, RZ, R45, RZ, 0x33, !PT ;  /* 0x0000002dff047212 */ /* 0x000fe200078e33ff */
[----:B------:R-:W-:Y:S01]  /*3680*/  @!P4 IMAD.MOV R85, RZ, RZ, -R85 ;  /* 0x000000ffff55c224 */ /* 0x000fe200078e0a55 */
[----:B------:R-:W-:Y:S01]  /*3690*/  ISETP.GE.AND P5, PT, R76, RZ, PT ;  /* 0x000000ff4c00720c */ /* 0x000fe20003fa6270 */
[----:B------:R-:W-:Y:S01]  /*36a0*/  @!P0 IMAD.MOV R87, RZ, RZ, -R87 ;  /* 0x000000ffff578224 */ /* 0x000fe200078e0a57 */
[C---:B------:R-:W-:Y:S01]  /*36b0*/  SEL R6, R4.reuse, R16, !P1 ;  /* 0x0000001004067207 */ /* 0x040fe20004800000 */
[----:B------:R-:W-:Y:S01]  /*36c0*/  @!P3 IMAD.MOV R89, RZ, RZ, -R89 ;  /* 0x000000ffff59b224 */ /* 0x000fe200078e0a59 */
[----:B------:R-:W-:Y:S01]  /*36d0*/  SEL R45, R4, R17, !P1 ;  /* 0x00000011042d7207 */ /* 0x000fe20004800000 */
[----:B------:R-:W-:Y:S01]  /*36e0*/  @!P2 IMAD.MOV R91, RZ, RZ, -R91 ;  /* 0x000000ffff5ba224 */ /* 0x000fe200078e0a5b */
[----:B------:R-:W0:Y:S01]  /*36f0*/  LDC.64 R16, c[0x0][0x388] ;  /* 0x0000e200ff107b82 */ /* 0x000e220000000a00 */
[----:B------:R-:W-:Y:S01]  /*3700*/  ISETP.GE.AND P6, PT, R2, RZ, PT ;  /* 0x000000ff0200720c */ /* 0x000fe20003fc6270 */
[----:B---3--:R-:W-:Y:S01]  /*3710*/  IMAD R54, R6, UR7, RZ ;  /* 0x0000000706367c24 */ /* 0x008fe2000f8e02ff */
[C---:B------:R-:W-:Y:S01]  /*3720*/  SEL R5, R4.reuse, R5, !P1 ;  /* 0x0000000504057207 */ /* 0x040fe20004800000 */
[----:B------:R-:W-:Y:S01]  /*3730*/  IMAD R56, R45, UR7, RZ ;  /* 0x000000072d387c24 */ /* 0x000fe2000f8e02ff */
[----:B------:R-:W-:Y:S01]  /*3740*/  SEL R7, R4, R7, !P1 ;  /* 0x0000000704077207 */ /* 0x000fe20004800000 */
[----:B------:R-:W-:Y:S01]  /*3750*/  IMAD R238, R238, UR9, RZ ;  /* 0x00000009eeee7c24 */ /* 0x000fe2000f8e02ff */
[C---:B------:R-:W-:Y:S01]  /*3760*/  SEL R8, R4.reuse, R8, !P1 ;  /* 0x0000000804087207 */ /* 0x040fe20004800000 */
[----:B------:R-:W-:Y:S01]  /*3770*/  IMAD R5, R5, UR7, RZ ;  /* 0x0000000705057c24 */ /* 0x000fe2000f8e02ff */
[C---:B------:R-:W-:Y:S01]  /*3780*/  SEL R19, R4.reuse, R19, !P1 ;  /* 0x0000001304137207 */ /* 0x040fe20004800000 */
[----:B------:R-:W-:Y:S01]  /*3790*/  @!P5 IMAD.MOV R93, RZ, RZ, -R93 ;  /* 0x000000ffff5dd224 */ /* 0x000fe200078e0a5d */
[C---:B------:R-:W-:Y:S01]  /*37a0*/  SEL R9, R4.reuse, R9, !P1 ;  /* 0x0000000904097207 */ /* 0x040fe20004800000 */
[----:B------:R-:W-:Y:S01]  /*37b0*/  IMAD R7, R7, UR7, RZ ;  /* 0x0000000707077c24 */ /* 0x000fe2000f8e02ff */
[C---:B------:R-:W-:Y:S01]  /*37c0*/  SEL R10, R4.reuse, R10, !P1 ;  /* 0x0000000a040a7207 */ /* 0x040fe20004800000 */
[----:B------:R-:W-:Y:S01]  /*37d0*/  @!P6 IMAD.MOV R95, RZ, RZ, -R95 ;  /* 0x000000ffff5fe224 */ /* 0x000fe200078e0a5f */
[----:B------:R-:W-:Y:S01]  /*37e0*/  SEL R11, R4, R11, !P1 ;  /* 0x0000000b040b7207 */ /* 0x000fe20004800000 */
[----:B------:R-:W-:Y:S01]  /*37f0*/  IMAD R8, R8, UR7, RZ ;  /* 0x0000000708087c24 */ /* 0x000fe2000f8e02ff */
[C---:B------:R-:W-:Y:S01]  /*3800*/  SEL R12, R4.reuse, R12, !P1 ;  /* 0x0000000c040c7207 */ /* 0x040fe20004800000 */
[----:B------:R-:W-:Y:S01]  /*3810*/  IMAD R60, R19, UR7, RZ ;  /* 0x00000007133c7c24 */ /* 0x000fe2000f8e02ff */
[C---:B------:R-:W-:Y:S01]  /*3820*/  SEL R13, R4.reuse, R13, !P1 ;  /* 0x0000000d040d7207 */ /* 0x040fe20004800000 */
[----:B------:R-:W-:Y:S01]  /*3830*/  IMAD R9, R9, UR7, RZ ;  /* 0x0000000709097c24 */ /* 0x000fe2000f8e02ff */
[----:B------:R-:W-:Y:S01]  /*3840*/  SEL R20, R4, R20, !P1 ;  /* 0x0000001404147207 */ /* 0x000fe20004800000 */
        /* <DEDUP_REMOVED lines=9> */
[----:B------:R-:W-:Y:S01]  /*38e0*/  SEL R22, R4, R22, !P1 ;  /* 0x0000001604167207 */ /* 0x000fe20004800000 */
[----:B------:R-:W-:Y:S01]  /*38f0*/  IMAD R14, R14, UR7, RZ ;  /* 0x000000070e0e7c24 */ /* 0x000fe2000f8e02ff */
[----:B------:R-:W-:Y:S01]  /*3900*/  SEL R47, R4, R47, !P1 ;  /* 0x0000002f042f7207 */ /* 0x000fe20004800000 */
[----:B------:R-:W-:Y:S01]  /*3910*/  IMAD R58, R18, UR7, RZ ;  /* 0x00000007123a7c24 */ /* 0x000fe2000f8e02ff */
[C---:B------:R-:W-:Y:S01]  /*3920*/  SEL R49, R4.reuse, R49, !P1 ;  /* 0x0000003104317207 */ /* 0x040fe20004800000 */
[----:B------:R-:W-:Y:S01]  /*3930*/  IMAD R102, R21, UR7, RZ ;  /* 0x0000000715667c24 */ /* 0x000fe2000f8e02ff */
[----:B0-----:R-:W-:Y:S01]  /*3940*/  LEA R19, P4, R5, R16, 0x1 ;  /* 0x0000001005137211 */ /* 0x001fe200078808ff */
[----:B------:R-:W-:Y:S01]  /*3950*/  IMAD R15, R15, UR7, RZ ;  /* 0x000000070f0f7c24 */ /* 0x000fe2000f8e02ff */
[----:B------:R-:W-:Y:S01]  /*3960*/  SEL R23, R4, R23, !P1 ;  /* 0x0000001704177207 */ /* 0x000fe20004800000 */
[----:B------:R-:W-:Y:S01]  /*3970*/  IMAD R103, R22, UR7, RZ ;  /* 0x0000000716677c24 */ /* 0x000fe2000f8e02ff */
[C---:B------:R-:W-:Y:S01]  /*3980*/  SEL R24, R4.reuse, R24, !P1 ;  /* 0x0000001804187207 */ /* 0x040fe20004800000 */
        /* <DEDUP_REMOVED lines=50> */
[----:B------:R-:W0:Y:S01]  /*3cb0*/  LDC.64 R50, c[0x0][0x380] ;  /* 0x0000e000ff327b82 */ /* 0x000e220000000a00 */
[C---:B------:R-:W-:Y:S01]  /*3cc0*/  SEL R61, R4.reuse, R61, !P1 ;  /* 0x0000003d043d7207 */ /* 0x040fe20004800000 */
[----:B------:R-:W-:Y:S01]  /*3cd0*/  IMAD R53, R53, UR7, RZ ;  /* 0x0000000735357c24 */ /* 0x000fe2000f8e02ff */
        /* <DEDUP_REMOVED lines=34> */
[-C--:B------:R-:W-:Y:S01]  /*3f00*/  LEA R20, P6, R7, R16.reuse, 0x1 ;  /* 0x0000001007147211 */ /* 0x080fe200078c08ff */
[----:B------:R-:W-:Y:S01]  /*3f10*/  IMAD R89, R89, UR7, RZ ;  /* 0x0000000759597c24 */ /* 0x000fe2000f8e02ff */
[-C--:B------:R-:W-:Y:S01]  /*3f20*/  LEA R21, P5, R8, R16.reuse, 0x1 ;  /* 0x0000001008157211 */ /* 0x080fe200078a08ff */
[----:B------:R-:W-:Y:S01]  /*3f30*/  IMAD R164, R4, UR7, RZ ;  /* 0x0000000704a47c24 */ /* 0x000fe2000f8e02ff */
[----:B------:R-:W-:Y:S01]  /*3f40*/  LEA.HI.X.SX32 R18, R5, R17, 0x1, P4 ;  /* 0x0000001105127211 */ /* 0x000fe200020f0eff */
[----:B------:R-:W-:Y:S01]  /*3f50*/  IMAD R91, R91, UR7, RZ ;  /* 0x000000075b5b7c24 */ /* 0x000fe2000f8e02ff */
[-C--:B------:R-:W-:Y:S01]  /*3f60*/  LEA R22, P3, R9, R16.reuse, 0x1 ;  /* 0x0000001009167211 */ /* 0x080fe200078608ff */
[----:B------:R-:W-:Y:S01]  /*3f70*/  IMAD R93, R93, UR7, RZ ;  /* 0x000000075d5d7c24 */ /* 0x000fe2000f8e02ff */
[----:B------:R-:W-:-:S02]  /*3f80*/  LEA R100, P2, R10, R16, 0x1 ;  /* 0x000000100a647211 */ /* 0x000fc400078408ff */
[----:B------:R-:W-:Y:S02]  /*3f90*/  CS2R R94, SRZ ;  /* 0x00000000005e7805 */ /* 0x000fe4000001ff00 */
[-C--:B------:R-:W-:Y:S01]  /*3fa0*/  LEA R49, P1, R52, R16.reuse, 0x1 ;  /* 0x0000001034317211 */ /* 0x080fe200078208ff */
[----:B------:R-:W-:Y:S01]  /*3fb0*/  IMAD R237, R237, UR9, RZ ;  /* 0x00000009eded7c24 */ /* 0x000fe2000f8e02ff */
[-C--:B------:R-:W-:Y:S01]  /*3fc0*/  LEA R48, P0, R12, R16.reuse, 0x1 ;  /* 0x000000100c307211 */ /* 0x080fe200078008ff */
[----:B------:R-:W-:Y:S01]  /*3fd0*/  IMAD R236, R236, UR9, RZ ;  /* 0x00000009ecec7c24 */ /* 0x000fe2000f8e02ff */
[-C--:B------:R-:W-:Y:S01]  /*3fe0*/  LEA R47, P4, R13, R16.reuse, 0x1 ;  /* 0x000000100d2f7211 */ /* 0x080fe200078808ff */
[----:B------:R-:W-:Y:S01]  /*3ff0*/  IMAD R235, R235, UR9, RZ ;  /* 0x00000009ebeb7c24 */ /* 0x000fe2000f8e02ff */
[-C--:B------:R-:W-:Y:S01]  /*4000*/  LEA.HI.X.SX32 R11, R7, R17.reuse, 0x1, P6 ;  /* 0x00000011070b7211 */ /* 0x080fe200030f0eff */
[----:B------:R-:W-:Y:S01]  /*4010*/  IMAD R234, R234, UR9, RZ ;  /* 0x00000009eaea7c24 */ /* 0x000fe2000f8e02ff */
[-C--:B------:R-:W-:Y:S01]  /*4020*/  LEA R46, P6, R14, R16.reuse, 0x1 ;  /* 0x000000100e2e7211 */ /* 0x080fe200078c08ff */
[----:B------:R-:W-:Y:S01]  /*4030*/  IMAD R233, R233, UR9, RZ ;  /* 0x00000009e9e97c24 */ /* 0x000fe2000f8e02ff */
[-C--:B------:R-:W-:Y:S01]  /*4040*/  LEA.HI.X.SX32 R3, R8, R17.reuse, 0x1, P5 ;  /* 0x0000001108037211 */ /* 0x080fe200028f0eff */
[----:B------:R-:W-:Y:S01]  /*4050*/  IMAD R232, R232, UR9, RZ ;  /* 0x00000009e8e87c24 */ /* 0x000fe2000f8e02ff */
[----:B------:R-:W-:Y:S01]  /*4060*/  LEA R45, P5, R15, R16, 0x1 ;  /* 0x000000100f2d7211 */ /* 0x000fe200078a08ff */
[----:B------:R-:W-:Y:S01]  /*4070*/  IMAD R231, R231, UR9, RZ ;  /* 0x00000009e7e77c24 */ /* 0x000fe2000f8e02ff */
[-C--:B------:R-:W-:Y:S01]  /*4080*/  LEA.HI.X.SX32 R4, R9, R17.reuse, 0x1, P3 ;  /* 0x0000001109047211 */ /* 0x080fe200018f0eff */
[----:B------:R-:W-:Y:S01]  /*4090*/  IMAD R230, R230, UR9, RZ ;  /* 0x00000009e6e67c24 */ /* 0x000fe2000f8e02ff */
[----:B------:R-:W-:-:S02]  /*40a0*/  LEA.HI.X.SX32 R5, R10, R17, 0x1, P2 ;  /* 0x000000110a057211 */ /* 0x000fc400010f0eff */
[-C--:B------:R-:W-:Y:S01]  /*40b0*/  LEA.HI.X.SX32 R6, R52, R17.reuse, 0x1, P1 ;  /* 0x0000001134067211 */ /* 0x080fe200008f0eff */
[----:B------:R-:W-:Y:S01]  /*40c0*/  IMAD R52, R90, UR9, RZ ;  /* 0x000000095a347c24 */ /* 0x000fe2000f8e02ff */
[-C--:B------:R-:W-:Y:S02]  /*40d0*/  LEA.HI.X.SX32 R7, R12, R17.reuse, 0x1, P0 ;  /* 0x000000110c077211 */ /* 0x080fe400000f0eff */
[----:B------:R-:W-:Y:S02]  /*40e0*/  LEA.HI.X.SX32 R8, R13, R17, 0x1, P4 ;  /* 0x000000110d087211 */ /* 0x000fe400020f0eff */
[-C--:B------:R-:W-:Y:S02]  /*40f0*/  LEA R44, P3, R54, R16.reuse, 0x1 ;  /* 0x00000010362c7211 */ /* 0x080fe400078608ff */
[-C--:B------:R-:W-:Y:S02]  /*4100*/  LEA R43, P2, R56, R16.reuse, 0x1 ;  /* 0x00000010382b7211 */ /* 0x080fe400078408ff */
[----:B------:R-:W-:-:S02]  /*4110*/  LEA R42, P1, R58, R16, 0x1 ;  /* 0x000000103a2a7211 */ /* 0x000fc400078208ff */
[-C--:B------:R-:W-:Y:S02]  /*4120*/  LEA R41, P0, R60, R16.reuse, 0x1 ;  /* 0x000000103c297211 */ /* 0x080fe400078008ff */
[-C--:B------:R-:W-:Y:S02]  /*4130*/  LEA R40, P4, R101, R16.reuse, 0x1 ;  /* 0x0000001065287211 */ /* 0x080fe400078808ff */
[-C--:B------:R-:W-:Y:S02]  /*4140*/  LEA.HI.X.SX32 R9, R14, R17.reuse, 0x1, P6 ;  /* 0x000000110e097211 */ /* 0x080fe400030f0eff */
[----:B------:R-:W-:Y:S02]  /*4150*/  LEA R39, P6, R102, R16, 0x1 ;  /* 0x0000001066277211 */ /* 0x000fe400078c08ff */
[-C--:B------:R-:W-:Y:S02]  /*4160*/  LEA.HI.X.SX32 R10, R15, R17.reuse, 0x1, P5 ;  /* 0x000000110f0a7211 */ /* 0x080fe400028f0eff */
[----:B------:R-:W-:-:S02]  /*4170*/  LEA.HI.X.SX32 R12, R54, R17, 0x1, P3 ;  /* 0x00000011360c7211 */ /* 0x000fc400018f0eff */
[-C--:B------:R-:W-:Y:S02]  /*4180*/  LEA.HI.X.SX32 R13, R56, R17.reuse, 0x1, P2 ;  /* 0x00000011380d7211 */ /* 0x080fe400010f0eff */
[-C--:B------:R-:W-:Y:S02]  /*4190*/  LEA.HI.X.SX32 R14, R58, R17.reuse, 0x1, P1 ;  /* 0x000000113a0e7211 */ /* 0x080fe400008f0eff */
[-C--:B------:R-:W-:Y:S02]  /*41a0*/  LEA.HI.X.SX32 R15, R60, R17.reuse, 0x1, P0 ;  /* 0x000000113c0f7211 */ /* 0x080fe400000f0eff */
[----:B------:R-:W-:Y:S02]  /*41b0*/  LEA.HI.X.SX32 R101, R101, R17, 0x1, P4 ;  /* 0x0000001165657211 */ /* 0x000fe400020f0eff */
[-C--:B------:R-:W-:Y:S02]  /*41c0*/  LEA R38, P5, R103, R16.reuse, 0x1 ;  /* 0x0000001067267211 */ /* 0x080fe400078a08ff */
[----:B------:R-:W-:-:S02]  /*41d0*/  LEA R37, P3, R23, R16, 0x1 ;  /* 0x0000001017257211 */ /* 0x000fc400078608ff */
[-C--:B------:R-:W-:Y:S02]  /*41e0*/  LEA R36, P2, R24, R16.reuse, 0x1 ;  /* 0x0000001018247211 */ /* 0x080fe400078408ff */
[-C--:B------:R-:W-:Y:S02]  /*41f0*/  LEA R35, P1, R25, R16.reuse, 0x1 ;  /* 0x0000001019237211 */ /* 0x080fe400078208ff */
[-C--:B------:R-:W-:Y:S02]  /*4200*/  LEA R34, P0, R26, R16.reuse, 0x1 ;  /* 0x000000101a227211 */ /* 0x080fe400078008ff */
[-C--:B------:R-:W-:Y:S02]  /*4210*/  LEA R33, P4, R109, R16.reuse, 0x1 ;  /* 0x000000106d217211 */ /* 0x080fe400078808ff */
[----:B------:R-:W-:Y:S02]  /*4220*/  LEA.HI.X.SX32 R102, R102, R17, 0x1, P6 ;  /* 0x0000001166667211 */ /* 0x000fe400030f0eff */
[----:B------:R-:W-:-:S02]  /*4230*/  LEA R32, P6, R110, R16, 0x1 ;  /* 0x000000106e207211 */ /* 0x000fc400078c08ff */
[-C--:B------:R-:W-:Y:S02]  /*4240*/  LEA.HI.X.SX32 R103, R103, R17.reuse, 0x1, P5 ;  /* 0x0000001167677211 */ /* 0x080fe400028f0eff */
[-C--:B------:R-:W-:Y:S02]  /*4250*/  LEA.HI.X.SX32 R105, R23, R17.reuse, 0x1, P3 ;  /* 0x0000001117697211 */ /* 0x080fe400018f0eff */
[-C--:B------:R-:W-:Y:S02]  /*4260*/  LEA.HI.X.SX32 R106, R24, R17.reuse, 0x1, P2 ;  /* 0x00000011186a7211 */ /* 0x080fe400010f0eff */
[-C--:B------:R-:W-:Y:S02]  /*4270*/  LEA.HI.X.SX32 R107, R25, R17.reuse, 0x1, P1 ;  /* 0x00000011196b7211 */ /* 0x080fe400008f0eff */
[-C--:B------:R-:W-:Y:S02]  /*4280*/  LEA.HI.X.SX32 R108, R26, R17.reuse, 0x1, P0 ;  /* 0x000000111a6c7211 */ /* 0x080fe400000f0eff */
[----:B------:R-:W-:-:S02]  /*4290*/  LEA.HI.X.SX32 R109, R109, R17, 0x1, P4 ;  /* 0x000000116d6d7211 */ /* 0x000fc400020f0eff */
[-C--:B------:R-:W-:Y:S02]  /*42a0*/  LEA R31, P5, R111, R16.reuse, 0x1 ;  /* 0x000000106f1f7211 */ /* 0x080fe400078a08ff */
[-C--:B------:R-:W-:Y:S02]  /*42b0*/  LEA R30, P3, R112, R16.reuse, 0x1 ;  /* 0x00000010701e7211 */ /* 0x080fe400078608ff */
[-C--:B------:R-:W-:Y:S02]  /*42c0*/  LEA R29, P2, R113, R16.reuse, 0x1 ;  /* 0x00000010711d7211 */ /* 0x080fe400078408ff */
[-C--:B------:R-:W-:Y:S02]  /*42d0*/  LEA R28, P1, R114, R16.reuse, 0x1 ;  /* 0x00000010721c7211 */ /* 0x080fe400078208ff */
[-C--:B------:R-:W-:Y:S02]  /*42e0*/  LEA R27, P0, R115, R16.reuse, 0x1 ;  /* 0x00000010731b7211 */ /* 0x080fe400078008ff */
[----:B------:R-:W-:-:S02]  /*42f0*/  LEA R26, P4, R116, R16, 0x1 ;  /* 0x00000010741a7211 */ /* 0x000fc400078808ff */
[-C--:B------:R-:W-:Y:S02]  /*4300*/  LEA.HI.X.SX32 R110, R110, R17.reuse, 0x1, P6 ;  /* 0x000000116e6e7211 */ /* 0x080fe400030f0eff */
[----:B------:R-:W-:Y:S02]  /*4310*/  LEA R25, P6, R117, R16, 0x1 ;  /* 0x0000001075197211 */ /* 0x000fe400078c08ff */
[-C--:B------:R-:W-:Y:S02]  /*4320*/  LEA.HI.X.SX32 R111, R111, R17.reuse, 0x1, P5 ;  /* 0x000000116f6f7211 */ /* 0x080fe400028f0eff */
[-C--:B------:R-:W-:Y:S02]  /*4330*/  LEA.HI.X.SX32 R112, R112, R17.reuse, 0x1, P3 ;  /* 0x0000001170707211 */ /* 0x080fe400018f0eff */
[-C--:B------:R-:W-:Y:S02]  /*4340*/  LEA.HI.X.SX32 R113, R113, R17.reuse, 0x1, P2 ;  /* 0x0000001171717211 */ /* 0x080fe400010f0eff */
[----:B------:R-:W-:-:S02]  /*4350*/  LEA.HI.X.SX32 R114, R114, R17, 0x1, P1 ;  /* 0x0000001172727211 */ /* 0x000fc400008f0eff */
[-C--:B------:R-:W-:Y:S02]  /*4360*/  LEA.HI.X.SX32 R115, R115, R17.reuse, 0x1, P0 ;  /* 0x0000001173737211 */ /* 0x080fe400000f0eff */
[----:B------:R-:W-:Y:S02]  /*4370*/  LEA.HI.X.SX32 R116, R116, R17, 0x1, P4 ;  /* 0x0000001174747211 */ /* 0x000fe400020f0eff */
[-C--:B------:R-:W-:Y:S02]  /*4380*/  LEA R24, P5, R118, R16.reuse, 0x1 ;  /* 0x0000001076187211 */ /* 0x080fe400078a08ff */
        /* <DEDUP_REMOVED lines=37> */
[----:B------:R-:W-:Y:S02]  /*45e0*/  LEA.HI.X.SX32 R134, R61, R17, 0x1, P2 ;  /* 0x000000113d867211 */ /* 0x000fe400010f0eff */
[----:B------:R-:W-:-:S02]  /*45f0*/  CS2R R60, SRZ ;  /* 0x00000000003c7805 */ /* 0x000fc4000001ff00 */
[-C--:B------:R-:W-:Y:S02]  /*4600*/  LEA.HI.X.SX32 R135, R63, R17.reuse, 0x1, P1 ;  /* 0x000000113f877211 */ /* 0x080fe400008f0eff */
[----:B------:R-:W-:Y:S02]  /*4610*/  CS2R R62, SRZ ;  /* 0x00000000003e7805 */ /* 0x000fe4000001ff00 */
        /* <DEDUP_REMOVED lines=16> */
[----:B------:R-:W-:Y:S02]  /*4720*/  CS2R R80, SRZ ;  /* 0x0000000000507805 */ /* 0x000fe4000001ff00 */
[-C--:B------:R-:W-:Y:S02]  /*4730*/  LEA R171, P5, R85, R16.reuse, 0x1 ;  /* 0x0000001055ab7211 */ /* 0x080fe400078a08ff */
[-C--:B------:R-:W-:Y:S02]  /*4740*/  LEA R169, P3, R87, R16.reuse, 0x1 ;  /* 0x0000001057a97211 */ /* 0x080fe400078608ff */
[-C--:B------:R-:W-:Y:S02]  /*4750*/  LEA R167, P2, R89, R16.reuse, 0x1 ;  /* 0x0000001059a77211 */ /* 0x080fe400078408ff */
[-C--:B------:R-:W-:Y:S02]  /*4760*/  LEA R156, P1, R91, R16.reuse, 0x1 ;  /* 0x000000105b9c7211 */ /* 0x080fe400078208ff */
[----:B------:R-:W-:-:S02]  /*4770*/  LEA R157, P0, R93, R16, 0x1 ;  /* 0x000000105d9d7211 */ /* 0x000fc400078008ff */
[----:B------:R-:W-:Y:S01]  /*4780*/  LEA R165, P4, R164, R16, 0x1 ;  /* 0x00000010a4a57211 */ /* 0x000fe200078808ff */
[----:B------:R-:W-:Y:S01]  /*4790*/  IMAD.SHL.U32 R16, R84, 0x8, RZ ;  /* 0x0000000854107824 */ /* 0x000fe200078e00ff */
[-C--:B------:R-:W-:Y:S02]  /*47a0*/  LEA.HI.X.SX32 R172, R83, R17.reuse, 0x1, P6 ;  /* 0x0000001153ac7211 */ /* 0x080fe400030f0eff */
[----:B------:R-:W-:Y:S02]  /*47b0*/  CS2R R82, SRZ ;  /* 0x0000000000527805 */ /* 0x000fe4000001ff00 */
[----:B0-----:R-:W-:Y:S02]  /*47c0*/  LEA R229, P6, R228, R50, 0x1 ;  /* 0x00000032e4e57211 */ /* 0x001fe400078c08ff */
[-C--:B------:R-:W-:Y:S02]  /*47d0*/  LEA.HI.X.SX32 R170, R85, R17.reuse, 0x1, P5 ;  /* 0x0000001155aa7211 */ /* 0x080fe400028f0eff */
[----:B------:R-:W-:-:S02]  /*47e0*/  LEA.HI.X.SX32 R168, R87, R17, 0x1, P3 ;  /* 0x0000001157a87211 */ /* 0x000fc400018f0eff */
[----:B------:R-:W-:Y:S02]  /*47f0*/  CS2R R86, SRZ ;  /* 0x0000000000567805 */ /* 0x000fe4000001ff00 */
[-C--:B------:R-:W-:Y:S02]  /*4800*/  LEA.HI.X.SX32 R166, R89, R17.reuse, 0x1, P2 ;  /* 0x0000001159a67211 */ /* 0x080fe400010f0eff */
[-C--:B------:R-:W-:Y:S02]  /*4810*/  LEA.HI.X.SX32 R154, R91, R17.reuse, 0x1, P1 ;  /* 0x000000115b9a7211 */ /* 0x080fe400008f0eff */
[-C--:B------:R-:W-:Y:S02]  /*4820*/  LEA.HI.X.SX32 R155, R93, R17.reuse, 0x1, P0 ;  /* 0x000000115d9b7211 */ /* 0x080fe400000f0eff */
[----:B------:R-:W-:Y:S02]  /*4830*/  CS2R R92, SRZ ;  /* 0x00000000005c7805 */ /* 0x000fe4000001ff00 */
[----:B------:R-:W-:-:S02]  /*4840*/  LEA.HI.X.SX32 R164, R164, R17, 0x1, P4 ;  /* 0x00000011a4a47211 */ /* 0x000fc400020f0eff */
[C---:B------:R-:W-:Y:S02]  /*4850*/  SHF.L.U32 R50, R84.reuse, 0x1, RZ ;  /* 0x0000000154327819 */ /* 0x040fe400000006ff */
[----:B------:R-:W-:Y:S02]  /*4860*/  LOP3.LUT R17, R84, 0x40, RZ, 0xc0, !PT ;  /* 0x0000004054117812 */ /* 0x000fe400078ec0ff */
[----:B------:R-:W-:Y:S02]  /*4870*/  CS2R R84, SRZ ;  /* 0x0000000000547805 */ /* 0x000fe4000001ff00 */
[----:B------:R-:W-:Y:S01]  /*4880*/  LEA.HI.X.SX32 R228, R228, R51, 0x1, P6 ;  /* 0x00000033e4e47211 */ /* 0x000fe200030f0eff */
[----:B------:R0:W-:Y:S01]  /*4890*/  STL [R1+0x8], R50 ;  /* 0x0000083201007387 */ /* 0x0001e20000100800 */
[----:B------:R-:W-:Y:S02]  /*48a0*/  IMAD R51, R244, UR9, RZ ;  /* 0x00000009f4337c24 */ /* 0x000fe4000f8e02ff */
[----:B------:R-:W-:Y:S01]  /*48b0*/  IMAD R51, R247, UR9, RZ ;  /* 0x00000009f7337c24 */ /* 0x000fe2000f8e02ff */
[----:B------:R5:W-:Y:S01]  /*48c0*/  STL [R1+0x4], R17 ;  /* 0x0000041101007387 */ /* 0x000be20000100800 */
[----:B------:R-:W-:-:S02]  /*48d0*/  IMAD R51, R250, UR9, RZ ;  /* 0x00000009fa337c24 */ /* 0x000fc4000f8e02ff */
[----:B------:R-:W-:Y:S01]  /*48e0*/  IMAD R51, R137, UR9, RZ ;  /* 0x0000000989337c24 */ /* 0x000fe2000f8e02ff */
[----:B------:R2:W-:Y:S01]  /*48f0*/  STL [R1], R16 ;  /* 0x0000001001007387 */ /* 0x0005e20000100800 */
[----:B------:R-:W-:Y:S02]  /*4900*/  IMAD R51, R98, UR9, RZ ;  /* 0x0000000962337c24 */ /* 0x000fe4000f8e02ff */
[----:B0-----:R-:W-:Y:S02]  /*4910*/  IMAD R50, R246, UR9, RZ ;  /* 0x00000009f6327c24 */ /* 0x001fe4000f8e02ff */
[----:B------:R-:W-:Y:S02]  /*4920*/  IMAD R50, R249, UR9, RZ ;  /* 0x00000009f9327c24 */ /* 0x000fe4000f8e02ff */
[----:B-----5:R-:W-:Y:S02]  /*4930*/  IMAD R17, R138, UR6, RZ ;  /* 0x000000068a117c24 */ /* 0x020fe4000f8e02ff */
[----:B------:R-:W-:-:S02]  /*4940*/  IMAD R50, R252, UR9, RZ ;  /* 0x00000009fc327c24 */ /* 0x000fc4000f8e02ff */
[----:B--2---:R-:W-:Y:S02]  /*4950*/  IMAD R16, R245, UR9, RZ ;  /* 0x00000009f5107c24 */ /* 0x004fe4000f8e02ff */
[----:B------:R-:W-:Y:S02]  /*4960*/  IMAD R16, R248, UR9, RZ ;  /* 0x00000009f8107c24 */ /* 0x000fe4000f8e02ff */
[----:B------:R-:W-:Y:S02]  /*4970*/  IMAD R16, R251, UR9, RZ ;  /* 0x00000009fb107c24 */ /* 0x000fe4000f8e02ff */
[----:B------:R-:W-:Y:S02]  /*4980*/  IMAD R16, R104, UR9, RZ ;  /* 0x0000000968107c24 */ /* 0x000fe4000f8e02ff */
[----:B------:R-:W-:Y:S01]  /*4990*/  IMAD R16, R97, UR9, RZ ;  /* 0x0000000961107c24 */ /* 0x000fe2000f8e02ff */
[----:B------:R-:W-:Y:S01]  /*49a0*/  SHF.R.S32.HI R16, RZ, 0x1f, R17 ;  /* 0x0000001fff107819 */ /* 0x000fe20000011411 */
[----:B------:R-:W-:-:S02]  /*49b0*/  IMAD R50, R99, UR9, RZ ;  /* 0x0000000963327c24 */ /* 0x000fc4000f8e02ff */
[----:B------:R-:W-:Y:S01]  /*49c0*/  IMAD R50, R96, UR9, RZ ;  /* 0x0000000960327c24 */ /* 0x000fe2000f8e02ff */
[C---:B------:R-:W-:Y:S01]  /*49d0*/  SHF.L.U64.HI R16, R17.reuse, 0x1, R16 ;  /* 0x0000000111107819 */ /* 0x040fe20000010210 */
[----:B------:R-:W-:Y:S02]  /*49e0*/  IMAD R51, R88, UR9, RZ ;  /* 0x0000000958337c24 */ /* 0x000fe4000f8e02ff */
[----:B------:R-:W-:Y:S02]  /*49f0*/  IMAD R50, R78, UR9, RZ ;  /* 0x000000094e327c24 */ /* 0x000fe4000f8e02ff */
[----:B-1----:R-:W-:-:S07]  /*4a00*/  IMAD.SHL.U32 R17, R17, 0x2, RZ ;  /* 0x0000000211117824 */ /* 0x002fce00078e00ff */
.L_x_2:
[----:B------:R-:W0:Y:S01]  /*4a10*/  LDCU UR4, c[0x0][0x3a8] ;  /* 0x00007500ff0477ac */ /* 0x000e220008000800 */
[C---:B------:R-:W-:Y:S01]  /*4a20*/  LOP3.LUT R58, R0.reuse, 0x8, RZ, 0xfc, !PT ;  /* 0x00000008003a7812 */ /* 0x040fe200078efcff */
[C---:B------:R-:W-:Y:S01]  /*4a30*/  IMAD R53, R0.reuse, UR12, RZ ;  /* 0x0000000c00357c24 */ /* 0x040fe2000f8e02ff */
[C---:B------:R-:W-:Y:S01]  /*4a40*/  LOP3.LUT R56, R0.reuse, 0x10, RZ, 0xfc, !PT ;  /* 0x0000001000387812 */ /* 0x040fe200078efcff */
[----:B------:R-:W-:Y:S01]  /*4a50*/  IMAD.MOV.U32 R50, RZ, RZ, R229 ;  /* 0x000000ffff327224 */ /* 0x000fe200078e00e5 */
[C---:B------:R-:W-:Y:S01]  /*4a60*/  ISETP.GE.AND P0, PT, R0.reuse, UR8, PT ;  /* 0x0000000800007c0c */ /* 0x040fe2000bf06270 */
[----:B------:R-:W-:Y:S01]  /*4a70*/  IMAD.MOV.U32 R51, RZ, RZ, R228 ;  /* 0x000000ffff337224 */ /* 0x000fe200078e00e4 */
[C---:B------:R-:W-:Y:S01]  /*4a80*/  LOP3.LUT R55, R0.reuse, 0x8, RZ, 0xfc, !PT ;  /* 0x0000000800377812 */ /* 0x040fe200078efcff */
[----:B------:R-:W1:Y:S01]  /*4a90*/  LDCU UR6, c[0x0][0x3a8] ;  /* 0x00007500ff0677ac */ /* 0x000e620008000800 */
[----:B------:R-:W-:Y:S01]  /*4aa0*/  PRMT R73, RZ, 0x7610, R73 ;  /* 0x00007610ff497816 */ /* 0x000fe20000000049 */
[----:B------:R-:W-:Y:S01]  /*4ab0*/  IMAD.WIDE R52, R53, 0x2, R50 ;  /* 0x0000000235347825 */ /* 0x000fe200078e0232 */
[----:B------:R-:W-:Y:S01]  /*4ac0*/  PRMT R72, RZ, 0x7610, R72 ;  /* 0x00007610ff487816 */ /* 0x000fe20000000048 */
[----:B------:R-:W2:Y:S01]  /*4ad0*/  LDCU UR7, c[0x0][0x3a8] ;  /* 0x00007500ff0777ac */ /* 0x000ea20008000800 */
[----:B------:R-:W-:Y:S01]  /*4ae0*/  LOP3.LUT R54, R0, 0x4, RZ, 0xfc, !PT ;  /* 0x0000000400367812 */ /* 0x000fe200078efcff */
[----:B0-----:R-:W-:Y:S01]  /*4af0*/  IMAD R58, R58, UR4, RZ ;  /* 0x000000043a3a7c24 */ /* 0x001fe2000f8e02ff */
[----:B------:R-:W0:Y:S01]  /*4b00*/  LDCU UR4, c[0x0][0x3a8] ;  /* 0x00007500ff0477ac */ /* 0x000e220008000800 */
[----:B------:R-:W-:-:S02]  /*4b10*/  ISETP.GE.AND P3, PT, R56, UR8, PT ;  /* 0x0000000838007c0c */ /* 0x000fc4000bf66270 */
[----:B------:R3:W4:Y:S01]  /*4b20*/  @!P0 LDG.E.U16 R73, desc[UR10][R52.64] ;  /* 0x0000000a34498981 */ /* 0x000722000c1e1500 */
[----:B------:R-:W-:Y:S02]  /*4b30*/  LOP3.LUT R56, R0, 0x4, RZ, 0xfc, !PT ;  /* 0x0000000400387812 */ /* 0x000fe400078efcff */
[----:B------:R-:W-:-:S03]  /*4b40*/  ISETP.GE.AND P5, PT, R55, UR8, PT ;  /* 0x0000000837007c0c */ /* 0x000fc6000bfa6270 */
[----:B0-----:R-:W-:Y:S01]  /*4b50*/  IMAD R56, R56, UR4, RZ ;  /* 0x0000000438387c24 */ /* 0x001fe2000f8e02ff */
[----:B------:R-:W0:Y:S01]  /*4b60*/  LDCU UR4, c[0x0][0x3a8] ;  /* 0x00007500ff0477ac */ /* 0x000e220008000800 */
[----:B---3--:R-:W-:-:S08]  /*4b70*/  IMAD.WIDE R52, R58, 0x2, R50 ;  /* 0x000000023a347825 */ /* 0x008fd000078e0232 */
[----:B------:R3:W5:Y:S01]  /*4b80*/  @!P5 LDG.E.U16 R72, desc[UR10][R52.64] ;  /* 0x0000000a3448d981 */ /* 0x000762000c1e1500 */
[----:B------:R-:W-:Y:S01]  /*4b90*/  LOP3.LUT R57, R0, 0xc, RZ, 0xfc, !PT ;  /* 0x0000000c00397812 */ /* 0x000fe200078efcff */
[----:B---3--:R-:W-:Y:S01]  /*4ba0*/  IMAD.WIDE R52, R56, 0x2, R50 ;  /* 0x0000000238347825 */ /* 0x008fe200078e0232 */
[----:B------:R-:W-:Y:S02]  /*4bb0*/  LOP3.LUT R56, R0, 0x10, RZ, 0xfc, !PT ;  /* 0x0000001000387812 */ /* 0x000fe400078efcff */
[----:B------:R-:W-:-:S03]  /*4bc0*/  ISETP.GE.AND P0, PT, R57, UR8, PT ;  /* 0x0000000839007c0c */ /* 0x000fc6000bf06270 */
[----:B0-----:R-:W-:Y:S01]  /*4bd0*/  IMAD R56, R56, UR4, RZ ;  /* 0x0000000438387c24 */ /* 0x001fe2000f8e02ff */
[----:B------:R-:W0:Y:S01]  /*4be0*/  LDCU UR4, c[0x0][0x3a8] ;  /* 0x00007500ff0477ac */ /* 0x000e220008000800 */
[----:B-1----:R-:W-:Y:S01]  /*4bf0*/  IMAD R57, R57, UR6, RZ ;  /* 0x0000000639397c24 */ /* 0x002fe2000f8e02ff */
[----:B------:R-:W1:Y:S01]  /*4c00*/  LDCU UR6, c[0x0][0x3a8] ;  /* 0x00007500ff0677ac */ /* 0x000e620008000800 */
[----:B------:R-:W-:Y:S02]  /*4c10*/  ISETP.GE.AND P4, PT, R54, UR8, PT ;  /* 0x0000000836007c0c */ /* 0x000fe4000bf86270 */
[C---:B------:R-:W-:Y:S02]  /*4c20*/  LOP3.LUT R58, R0.reuse, 0x14, RZ, 0xfc, !PT ;  /* 0x00000014003a7812 */ /* 0x040fe400078efcff */
[C---:B------:R-:W-:Y:S02]  /*4c30*/  LOP3.LUT R59, R0.reuse, 0x18, RZ, 0xfc, !PT ;  /* 0x00000018003b7812 */ /* 0x040fe400078efcff */
[----:B------:R-:W-:-:S02]  /*4c40*/  LOP3.LUT R55, R0, 0x4c, RZ, 0xfc, !PT ;  /* 0x0000004c00377812 */ /* 0x000fc400078efcff */
[C---:B------:R-:W-:Y:S02]  /*4c50*/  LOP3.LUT R54, R0.reuse, 0x50, RZ, 0xfc, !PT ;  /* 0x0000005000367812 */ /* 0x040fe400078efcff */
[----:B------:R-:W-:Y:S02]  /*4c60*/  LOP3.LUT R79, R0, 0x14, RZ, 0xfc, !PT ;  /* 0x00000014004f7812 */ /* 0x000fe400078efcff */
[----:B------:R-:W-:Y:S02]  /*4c70*/  ISETP.GE.AND P6, PT, R58, UR8, PT ;  /* 0x000000083a007c0c */ /* 0x000fe4000bfc6270 */
[C---:B------:R-:W-:Y:S01]  /*4c80*/  ISETP.GE.AND P5, PT, R59.reuse, UR8, PT ;  /* 0x000000083b007c0c */ /* 0x040fe2000bfa6270 */
[----:B0-----:R-:W-:Y:S01]  /*4c90*/  IMAD R59, R59, UR4, RZ ;  /* 0x000000043b3b7c24 */ /* 0x001fe2000f8e02ff */
[----:B------:R-:W-:Y:S01]  /*4ca0*/  PRMT R65, RZ, 0x7610, R65 ;  /* 0x00007610ff417816 */ /* 0x000fe20000000041 */
[----:B------:R-:W0:Y:S01]  /*4cb0*/  LDCU UR4, c[0x0][0x3a8] ;  /* 0x00007500ff0477ac */ /* 0x000e220008000800 */
[----:B------:R-:W-:-:S02]  /*4cc0*/  ISETP.GE.AND P1, PT, R55, UR8, PT ;  /* 0x0000000837007c0c */ /* 0x000fc4000bf26270 */
[----:B------:R-:W-:Y:S01]  /*4cd0*/  ISETP.GE.AND P2, PT, R54, UR8, PT ;  /* 0x0000000836007c0c */ /* 0x000fe2000bf46270 */
[----:B------:R-:W-:Y:S01]  /*4ce0*/  IMAD.WIDE R54, R57, 0x2, R50 ;  /* 0x0000000239367825 */ /* 0x000fe200078e0232 */
[----:B------:R-:W-:Y:S01]  /*4cf0*/  PRMT R64, RZ, 0x7610, R64 ;  /* 0x00007610ff407816 */ /* 0x000fe20000000040 */
[----:B------:R3:W4:Y:S02]  /*4d00*/  @!P4 LDG.E.U16 R65, desc[UR10][R52.64] ;  /* 0x0000000a3441c981 */ /* 0x000724000c1e1500 */
[----:B-1----:R-:W-:Y:S01]  /*4d10*/  IMAD R79, R79, UR6, RZ ;  /* 0x000000064f4f7c24 */ /* 0x002fe2000f8e02ff */
[----:B------:R-:W-:Y:S01]  /*4d20*/  PRMT R66, RZ, 0x7610, R66 ;  /* 0x00007610ff427816 */ /* 0x000fe20000000042 */
[----:B------:R-:W-:Y:S01]  /*4d30*/  IMAD.WIDE R56, R56, 0x2, R50 ;  /* 0x0000000238387825 */ /* 0x000fe200078e0232 */
[----:B------:R1:W4:Y:S01]  /*4d40*/  @!P0 LDG.E.U16 R64, desc[UR10][R54.64] ;  /* 0x0000000a36408981 */ /* 0x000322000c1e1500 */
[----:B------:R-:W-:Y:S01]  /*4d50*/  PRMT R69, RZ, 0x7610, R69 ;  /* 0x00007610ff457816 */ /* 0x000fe20000000045 */
[----:B------:R-:W0:Y:S01]  /*4d60*/  LDCU UR6, c[0x0][0x3a8] ;  /* 0x00007500ff0677ac */ /* 0x000e220008000800 */
[----:B---3--:R-:W-:-:S04]  /*4d70*/  IMAD.WIDE R52, R79, 0x2, R50 ;  /* 0x000000024f347825 */ /* 0x008fc800078e0232 */
[----:B------:R-:W3:Y:S01]  /*4d80*/  @!P3 LDG.E.U16 R69, desc[UR10][R56.64] ;  /* 0x0000000a3845b981 */ /* 0x000ee2000c1e1500 */
[----:B-1----:R-:W-:Y:S01]  /*4d90*/  IMAD.WIDE R54, R59, 0x2, R50 ;  /* 0x000000023b367825 */ /* 0x002fe200078e0232 */
[C---:B------:R-:W-:Y:S02]  /*4da0*/  LOP3.LUT R59, R0.reuse, 0x24, RZ, 0xfc, !PT ;  /* 0x00000024003b7812 */ /* 0x040fe400078efcff */
[----:B------:R1:W3:Y:S02]  /*4db0*/  @!P6 LDG.E.U16 R66, desc[UR10][R52.64] ;  /* 0x0000000a3442e981 */ /* 0x0002e4000c1e1500 */
[----:B------:R-:W-:Y:S02]  /*4dc0*/  ISETP.GE.AND P6, PT, R59, UR8, PT ;  /* 0x000000083b007c0c */ /* 0x000fe4000bfc6270 */
[----:B------:R-:W-:-:S05]  /*4dd0*/  LOP3.LUT R59, R0, 0x1c, RZ, 0xfc, !PT ;  /* 0x0000001c003b7812 */ /* 0x000fca00078efcff */
[----:B0-----:R-:W-:Y:S01]  /*4de0*/  IMAD R59, R59, UR4, RZ ;  /* 0x000000043b3b7c24 */ /* 0x001fe2000f8e02ff */
[----:B------:R-:W0:Y:S03]  /*4df0*/  LDCU UR4, c[0x0][0x3a8] ;  /* 0x00007500ff0477ac */ /* 0x000e260008000800 */
[----:B-1----:R-:W-:Y:S01]  /*4e00*/  IMAD.WIDE R52, R59, 0x2, R50 ;  /* 0x000000023b347825 */ /* 0x002fe200078e0232 */
[----:B------:R-:W-:-:S05]  /*4e10*/  LOP3.LUT R59, R0, 0x24, RZ, 0xfc, !PT ;  /* 0x00000024003b7812 */ /* 0x000fca00078efcff */
[----:B0-----:R-:W-:Y:S01]  /*4e20*/  IMAD R59, R59, UR4, RZ ;  /* 0x000000043b3b7c24 */ /* 0x001fe2000f8e02ff */
[----:B------:R-:W0:Y:S03]  /*4e30*/  LDCU UR4, c[0x0][0x3a8] ;  /* 0x00007500ff0477ac */ /* 0x000e260008000800 */
[----:B------:R-:W-:Y:S01]  /*4e40*/  IMAD.WIDE R56, R59, 0x2, R50 ;  /* 0x000000023b387825 */ /* 0x000fe200078e0232 */
[----:B------:R-:W-:Y:S02]  /*4e50*/  PRMT R67, RZ, 0x7610, R67 ;  /* 0x00007610ff437816 */ /* 0x000fe40000000043 */
[----:B------:R-:W-:-:S04]  /*4e60*/  LOP3.LUT R79, R0, 0x20, RZ, 0xfc, !PT ;  /* 0x00000020004f7812 */ /* 0x000fc800078efcff */
[----:B------:R1:W3:Y:S01]  /*4e70*/  @!P6 LDG.E.U16 R67, desc[UR10][R56.64] ;  /* 0x0000000a3843e981 */ /* 0x0002e2000c1e1500 */
[----:B0-----:R-:W-:Y:S01]  /*4e80*/  IMAD R59, R252, UR4, RZ ;  /* 0x00000004fc3b7c24 */ /* 0x001fe2000f8e02ff */
[----:B------:R-:W0:Y:S03]  /*4e90*/  LDCU UR4, c[0x0][0x3a8] ;  /* 0x00007500ff0477ac */ /* 0x000e260008000800 */
[----:B-1----:R-:W-:Y:S01]  /*4ea0*/  IMAD.WIDE R56, R59, 0x2, R50 ;  /* 0x000000023b387825 */ /* 0x002fe200078e0232 */
[C---:B------:R-:W-:Y:S02]  /*4eb0*/  ISETP.GE.AND P4, PT, R79.reuse, UR8, PT ;  /* 0x000000084f007c0c */ /* 0x040fe4000bf86270 */
[----:B------:R-:W-:Y:S01]  /*4ec0*/  PRMT R75, RZ, 0x7610, R75 ;  /* 0x00007610ff4b7816 */ /* 0x000fe2000000004b */
[----:B------:R-:W-:Y:S01]  /*4ed0*/  IMAD R79, R79, UR6, RZ ;  /* 0x000000064f4f7c24 */ /* 0x000fe2000f8e02ff */
[----:B------:R-:W-:Y:S01]  /*4ee0*/  PRMT R77, RZ, 0x7610, R77 ;  /* 0x00007610ff4d7816 */ /* 0x000fe2000000004d */
[----:B------:R-:W1:Y:S03]  /*4ef0*/  LDCU UR6, c[0x0][0x3a8] ;  /* 0x00007500ff0677ac */ /* 0x000e660008000800 */
[----:B------:R2:W3:Y:S01]  /*4f00*/  @!P5 LDG.E.U16 R75, desc[UR10][R54.64] ;  /* 0x0000000a364bd981 */ /* 0x0004e2000c1e1500 */
[----:B0-----:R-:W-:Y:S01]  /*4f10*/  IMAD R59, R251, UR4, RZ ;  /* 0x00000004fb3b7c24 */ /* 0x001fe2000f8e02ff */
[----:B------:R-:W0:Y:S01]  /*4f20*/  LDCU UR4, c[0x0][0x3a8] ;  /* 0x00007500ff0477ac */ /* 0x000e220008000800 */
[----:B--2---:R-:W-:-:S05]  /*4f30*/  IMAD.WIDE R54, R79, 0x2, R50 ;  /* 0x000000024f367825 */ /* 0x004fca00078e0232 */
[----:B------:R2:W3:Y:S01]  /*4f40*/  @!P4 LDG.E.U16 R77, desc[UR10][R54.64] ;  /* 0x0000000a364dc981 */ /* 0x0004e2000c1e1500 */
[----:B------:R-:W-:Y:S01]  /*4f50*/  LOP3.LUT R58, R0, 0x1c, RZ, 0xfc, !PT ;  /* 0x0000001c003a7812 */ /* 0x000fe200078efcff */
[----:B--2---:R-:W-:-:S04]  /*4f60*/  IMAD.WIDE R54, R59, 0x2, R50 ;  /* 0x000000023b367825 */ /* 0x004fc800078e0232 */
[----:B0-----:R-:W-:Y:S01]  /*4f70*/  IMAD R59, R249, UR4, RZ ;  /* 0x00000004f93b7c24 */ /* 0x001fe2000f8e02ff */
[----:B------:R-:W0:Y:S01]  /*4f80*/  LDCU UR4, c[0x0][0x3a8] ;  /* 0x00007500ff0477ac */ /* 0x000e220008000800 */
[----:B------:R-:W-:Y:S02]  /*4f90*/  ISETP.GE.AND P3, PT, R58, UR8, PT ;  /* 0x000000083a007c0c */ /* 0x000fe4000bf66270 */
[----:B------:R-:W-:Y:S02]  /*4fa0*/  LOP3.LUT R58, R0, 0x54, RZ, 0xfc, !PT ;  /* 0x00000054003a7812 */ /* 0x000fe400078efcff */
[----:B------:R-:W-:Y:S02]  /*4fb0*/  PRMT R68, RZ, 0x7610, R68 ;  /* 0x00007610ff447816 */ /* 0x000fe40000000044 */
[----:B------:R-:W-:Y:S01]  /*4fc0*/  ISETP.GE.AND P0, PT, R58, UR8, PT ;  /* 0x000000083a007c0c */ /* 0x000fe2000bf06270 */
[----:B-1----:R-:W-:Y:S01]  /*4fd0*/  IMAD R79, R250, UR6, RZ ;  /* 0x00000006fa4f7c24 */ /* 0x002fe2000f8e02ff */
[----:B------:R-:W-:Y:S01]  /*4fe0*/  PRMT R91, RZ, 0x7610, R91 ;  /* 0x00007610ff5b7816 */ /* 0x000fe2000000005b */
[----:B------:R-:W1:Y:S04]  /*4ff0*/  LDCU UR6, c[0x0][0x3a8] ;  /* 0x00007500ff0677ac */ /* 0x000e680008000800 */
[----:B------:R2:W3:Y:S01]  /*5000*/  @!P3 LDG.E.U16 R68, desc[UR10][R52.64] ;  /* 0x0000000a3444b981 */ /* 0x0004e2000c1e1500 */
[----:B0-----:R-:W-:Y:S01]  /*5010*/  IMAD R58, R248, UR4, RZ ;  /* 0x00000004f83a7c24 */ /* 0x001fe2000f8e02ff */
[----:B------:R-:W0:Y:S01]  /*5020*/  LDCU UR4, c[0x0][0x3a8] ;  /* 0x00007500ff0477ac */ /* 0x000e220008000800 */
[----:B------:R-:W-:-:S02]  /*5030*/  ISETP.GE.AND P3, PT, R250, UR8, PT ;  /* 0x00000008fa007c0c */ /* 0x000fc4000bf66270 */
[----:B------:R-:W-:Y:S01]  /*5040*/  ISETP.GE.AND P5, PT, R252, UR8, PT ;  /* 0x00000008fc007c0c */ /* 0x000fe2000bfa6270 */
[----:B--2---:R-:W-:Y:S01]  /*5050*/  IMAD.WIDE R52, R79, 0x2, R50 ;  /* 0x000000024f347825 */ /* 0x004fe200078e0232 */
[----:B------:R-:W-:Y:S02]  /*5060*/  ISETP.GE.AND P4, PT, R251, UR8, PT ;  /* 0x00000008fb007c0c */ /* 0x000fe4000bf86270 */
[----:B------:R-:W-:Y:S02]  /*5070*/  ISETP.GE.AND P6, PT, R249, UR8, PT ;  /* 0x00000008f9007c0c */ /* 0x000fe4000bfc6270 */
[----:B------:R-:W-:-:S05]  /*5080*/  PRMT R97, RZ, 0x7610, R97 ;  /* 0x00007610ff617816 */ /* 0x000fca0000000061 */
[----:B------:R2:W3:Y:S01]  /*5090*/  @!P3 LDG.E.U16 R91, desc[UR10][R52.64] ;  /* 0x0000000a345bb981 */ /* 0x0004e2000c1e1500 */
[----:B------:R-:W-:Y:S02]  /*50a0*/  ISETP.GE.AND P3, PT, R248, UR8, PT ;  /* 0x00000008f8007c0c */ /* 0x000fe4000bf66270 */
[----:B------:R-:W-:Y:S01]  /*50b0*/  PRMT R71, RZ, 0x7610, R71 ;  /* 0x00007610ff477816 */ /* 0x000fe20000000047 */
[----:B------:R0:W3:Y:S01]  /*50c0*/  @!P5 LDG.E.U16 R97, desc[UR10][R56.64] ;  /* 0x0000000a3861d981 */ /* 0x0000e2000c1e1500 */
[----:B--2---:R-:W-:Y:S01]  /*50d0*/  IMAD.WIDE R52, R58, 0x2, R50 ;  /* 0x000000023a347825 */ /* 0x004fe200078e0232 */
[----:B------:R-:W-:-:S03]  /*50e0*/  PRMT R70, RZ, 0x7610, R70 ;  /* 0x00007610ff467816 */ /* 0x000fc60000000046 */
[----:B------:R-:W2:Y:S01]  /*50f0*/  @!P4 LDG.E.U16 R71, desc[UR10][R54.64] ;  /* 0x0000000a3647c981 */ /* 0x000ea2000c1e1500 */
[----:B0-----:R-:W-:Y:S01]  /*5100*/  IMAD R58, R245, UR4, RZ ;  /* 0x00000004f53a7c24 */ /* 0x001fe2000f8e02ff */
[----:B------:R-:W0:Y:S01]  /*5110*/  LDCU UR4, c[0x0][0x3a8] ;  /* 0x00007500ff0477ac */ /* 0x000e220008000800 */
[----:B------:R-:W-:Y:S01]  /*5120*/  IMAD.WIDE R56, R59, 0x2, R50 ;  /* 0x000000023b387825 */ /* 0x000fe200078e0232 */
[----:B------:R-:W-:Y:S02]  /*5130*/  PRMT R137, RZ, 0x7610, R137 ;  /* 0x00007610ff897816 */ /* 0x000fe40000000089 */
[----:B------:R-:W-:Y:S02]  /*5140*/  ISETP.GE.AND P4, PT, R247, UR8, PT ;  /* 0x00000008f7007c0c */ /* 0x000fe4000bf86270 */
[----:B------:R0:W2:Y:S01]  /*5150*/  @!P6 LDG.E.U16 R70, desc[UR10][R56.64] ;  /* 0x0000000a3846e981 */ /* 0x0000a2000c1e1500 */
[----:B------:R-:W-:Y:S02]  /*5160*/  ISETP.GE.AND P6, PT, R246, UR8, PT ;  /* 0x00000008f6007c0c */ /* 0x000fe4000bfc6270 */
[----:B------:R-:W-:Y:S01]  /*5170*/  ISETP.GE.AND P5, PT, R245, UR8, PT ;  /* 0x00000008f5007c0c */ /* 0x000fe2000bfa6270 */
[----:B------:R0:W2:Y:S01]  /*5180*/  @!P3 LDG.E.U16 R137, desc[UR10][R52.64] ;  /* 0x0000000a3489b981 */ /* 0x0000a2000c1e1500 */
[----:B------:R-:W-:Y:S01]  /*5190*/  ISETP.GE.AND P3, PT, R244, UR8, PT ;  /* 0x00000008f4007c0c */ /* 0x000fe2000bf66270 */
[----:B-1----:R-:W-:-:S02]  /*51a0*/  IMAD R59, R246, UR6, RZ ;  /* 0x00000006f63b7c24 */ /* 0x002fc4000f8e02ff */
[----:B------:R-:W-:Y:S01]  /*51b0*/  IMAD R79, R247, UR7, RZ ;  /* 0x00000007f74f7c24 */ /* 0x000fe2000f8e02ff */
[----:B------:R-:W-:Y:S01]  /*51c0*/  PRMT R76, RZ, 0x7610, R76 ;  /* 0x00007610ff4c7816 */ /* 0x000fe2000000004c */
[----:B0-----:R-:W-:Y:S01]  /*51d0*/  IMAD.WIDE R56, R59, 0x2, R50 ;  /* 0x000000023b387825 */ /* 0x001fe200078e0232 */
[----:B------:R-:W-:Y:S02]  /*51e0*/  PRMT R98, RZ, 0x7610, R98 ;  /* 0x00007610ff627816 */ /* 0x000fe40000000062 */
[----:B------:R-:W-:Y:S01]  /*51f0*/  PRMT R74, RZ, 0x7610, R74 ;  /* 0x00007610ff4a7816 */ /* 0x000fe2000000004a */
[----:B------:R-:W-:Y:S01]  /*5200*/  IMAD R151, R244, UR4, RZ ;  /* 0x00000004f4977c24 */ /* 0x000fe2000f8e02ff */
[----:B------:R-:W-:Y:S01]  /*5210*/  PRMT R142, RZ, 0x7610, R142 ;  /* 0x00007610ff8e7816 */ /* 0x000fe2000000008e */
[--C-:B------:R-:W-:Y:S01]  /*5220*/  IMAD.WIDE R54, R79, 0x2, R50.reuse ;  /* 0x000000024f367825 */ /* 0x100fe200078e0232 */
[----:B------:R-:W-:Y:S01]  /*5230*/  LOP3.LUT R88, R0, 0x58, RZ, 0xfc, !PT ;  /* 0x0000005800587812 */ /* 0x000fe200078efcff */
[----:B------:R0:W2:Y:S02]  /*5240*/  @!P6 LDG.E.U16 R98, desc[UR10][R56.64] ;  /* 0x0000000a3862e981 */ /* 0x0000a4000c1e1500 */
[--C-:B------:R-:W-:Y:S01]  /*5250*/  IMAD.WIDE R58, R58, 0x2, R50.reuse ;  /* 0x000000023a3a7825 */ /* 0x100fe200078e0232 */
[----:B------:R-:W-:Y:S01]  /*5260*/  LOP3.LUT R79, R0, 0x5c, RZ, 0xfc, !PT ;  /* 0x0000005c004f7812 */ /* 0x000fe200078efcff */
[----:B------:R1:W2:Y:S02]  /*5270*/  @!P4 LDG.E.U16 R76, desc[UR10][R54.64] ;  /* 0x0000000a364cc981 */ /* 0x0002a4000c1e1500 */
[----:B------:R-:W-:Y:S01]  /*5280*/  IMAD.WIDE R52, R151, 0x2, R50 ;  /* 0x0000000297347825 */ /* 0x000fe200078e0232 */
[----:B------:R-:W-:Y:S01]  /*5290*/  PRMT R78, RZ, 0x7610, R78 ;  /* 0x00007610ff4e7816 */ /* 0x000fe2000000004e */
[----:B------:R1:W2:Y:S01]  /*52a0*/  @!P5 LDG.E.U16 R74, desc[UR10][R58.64] ;  /* 0x0000000a3a4ad981 */ /* 0x0002a2000c1e1500 */
[----:B------:R-:W-:Y:S01]  /*52b0*/  PRMT R138, RZ, 0x7610, R138 ;  /* 0x00007610ff8a7816 */ /* 0x000fe2000000008a */
[--C-:B0-----:R-:W-:Y:S01]  /*52c0*/  IMAD.WIDE R56, R231, 0x2, R50.reuse ;  /* 0x00000002e7387825 */ /* 0x101fe200078e0232 */
[----:B------:R-:W-:Y:S01]  /*52d0*/  ISETP.GE.AND P5, PT, R88, UR8, PT ;  /* 0x0000000858007c0c */ /* 0x000fe2000bfa6270 */
[----:B------:R0:W2:Y:S01]  /*52e0*/  @!P3 LDG.E.U16 R142, desc[UR10][R52.64] ;  /* 0x0000000a348eb981 */ /* 0x0000a2000c1e1500 */
[----:B------:R-:W-:Y:S01]  /*52f0*/  ISETP.GE.AND P4, PT, R79, UR8, PT ;  /* 0x000000084f007c0c */ /* 0x000fe2000bf86270 */
[----:B-1----:R-:W-:Y:S01]  /*5300*/  IMAD.WIDE R54, R230, 0x2, R50 ;  /* 0x00000002e6367825 */ /* 0x002fe200078e0232 */
[----:B------:R-:W-:Y:S01]  /*5310*/  PRMT R89, RZ, 0x7610, R89 ;  /* 0x00007610ff597816 */ /* 0x000fe20000000059 */
[----:B------:R-:W2:Y:S01]  /*5320*/  @!P2 LDG.E.U16 R138, desc[UR10][R56.64] ;  /* 0x0000000a388aa981 */ /* 0x000ea2000c1e1500 */
[----:B------:R-:W-:-:S02]  /*5330*/  LOP3.LUT R59, R0, 0x60, RZ, 0xfc, !PT ;  /* 0x00000060003b7812 */ /* 0x000fc400078efcff */
[----:B------:R-:W-:Y:S01]  /*5340*/  LOP3.LUT R58, R0, 0x64, RZ, 0xfc, !PT ;  /* 0x00000064003a7812 */ /* 0x000fe200078efcff */
[----:B------:R1:W2:Y:S01]  /*5350*/  @!P1 LDG.E.U16 R78, desc[UR10][R54.64] ;  /* 0x0000000a364e9981 */ /* 0x0002a2000c1e1500 */
[----:B0-----:R-:W-:Y:S01]  /*5360*/  IMAD.WIDE R52, R232, 0x2, R50 ;  /* 0x00000002e8347825 */ /* 0x001fe200078e0232 */
[----:B------:R-:W-:Y:S02]  /*5370*/  ISETP.GE.AND P1, PT, R59, UR8, PT ;  /* 0x000000083b007c0c */ /* 0x000fe4000bf26270 */
[----:B------:R-:W-:Y:S02]  /*5380*/  ISETP.GE.AND P2, PT, R58, UR8, PT ;  /* 0x000000083a007c0c */ /* 0x000fe4000bf46270 */
[----:B------:R-:W-:Y:S01]  /*5390*/  PRMT R145, RZ, 0x7610, R145 ;  /* 0x00007610ff917816 */ /* 0x000fe20000000091 */
[----:B------:R0:W2:Y:S01]  /*53a0*/  @!P0 LDG.E.U16 R89, desc[UR10][R52.64] ;  /* 0x0000000a34598981 */ /* 0x0000a2000c1e1500 */
[----:B------:R-:W-:Y:S01]  /*53b0*/  PRMT R90, RZ, 0x7610, R90 ;  /* 0x00007610ff5a7816 */ /* 0x000fe2000000005a */
[----:B-1----:R-:W-:Y:S01]  /*53c0*/  IMAD.WIDE R54, R233, 0x2, R50 ;  /* 0x00000002e9367825 */ /* 0x002fe200078e0232 */
[----:B------:R-:W-:-:S03]  /*53d0*/  LOP3.LUT R56, R0, 0x68, RZ, 0xfc, !PT ;  /* 0x0000006800387812 */ /* 0x000fc600078efcff */
[----:B0-----:R-:W-:Y:S01]  /*53e0*/  IMAD.WIDE R52, R234, 0x2, R50 ;  /* 0x00000002ea347825 */ /* 0x001fe200078e0232 */
[----:B------:R-:W-:Y:S01]  /*53f0*/  ISETP.GE.AND P0, PT, R56, UR8, PT ;  /* 0x0000000838007c0c */ /* 0x000fe2000bf06270 */
[----:B------:R0:W2:Y:S01]  /*5400*/  @!P5 LDG.E.U16 R145, desc[UR10][R54.64] ;  /* 0x0000000a3691d981 */ /* 0x0000a2000c1e1500 */
[----:B------:R-:W-:Y:S02]  /*5410*/  PRMT R146, RZ, 0x7610, R146 ;  /* 0x00007610ff927816 */ /* 0x000fe40000000092 */
[----:B------:R-:W-:Y:S01]  /*5420*/  PRMT R96, RZ, 0x7610, R96 ;  /* 0x00007610ff607816 */ /* 0x000fe20000000060 */
[----:B------:R1:W2:Y:S01]  /*5430*/  @!P4 LDG.E.U16 R90, desc[UR10][R52.64] ;  /* 0x0000000a345ac981 */ /* 0x0002a2000c1e1500 */
[----:B------:R-:W-:Y:S01]  /*5440*/  LOP3.LUT R56, R0, 0x6c, RZ, 0xfc, !PT ;  /* 0x0000006c00387812 */ /* 0x000fe200078efcff */
[----:B0-----:R-:W-:-:S04]  /*5450*/  IMAD.WIDE R54, R235, 0x2, R50 ;  /* 0x00000002eb367825 */ /* 0x001fc800078e0232 */
[----:B-1----:R-:W-:Y:S01]  /*5460*/  IMAD.WIDE R52, R236, 0x2, R50 ;  /* 0x00000002ec347825 */ /* 0x002fe200078e0232 */
[----:B------:R0:W2:Y:S01]  /*5470*/  @!P1 LDG.E.U16 R146, desc[UR10][R54.64] ;  /* 0x0000000a36929981 */ /* 0x0000a2000c1e1500 */
[----:B------:R-:W-:Y:S02]  /*5480*/  PRMT R147, RZ, 0x7610, R147 ;  /* 0x00007610ff937816 */ /* 0x000fe40000000093 */
[----:B------:R-:W-:Y:S01]  /*5490*/  ISETP.GE.AND P1, PT, R56, UR8, PT ;  /* 0x0000000838007c0c */ /* 0x000fe2000bf26270 */
[----:B------:R1:W2:Y:S01]  /*54a0*/  @!P2 LDG.E.U16 R96, desc[UR10][R52.64] ;  /* 0x0000000a3460a981 */ /* 0x0002a2000c1e1500 */
[----:B------:R-:W-:Y:S02]  /*54b0*/  PRMT R99, RZ, 0x7610, R99 ;  /* 0x00007610ff637816 */ /* 0x000fe40000000063 */
[----:B0-----:R-:W-:Y:S01]  /*54c0*/  LOP3.LUT R54, R0, 0x70, RZ, 0xfc, !PT ;  /* 0x0000007000367812 */ /* 0x001fe200078efcff */
[----:B-1----:R-:W-:-:S05]  /*54d0*/  IMAD.WIDE R52, R237, 0x2, R50 ;  /* 0x00000002ed347825 */ /* 0x002fca00078e0232 */
[----:B------:R0:W2:Y:S01]  /*54e0*/  @!P0 LDG.E.U16 R147, desc[UR10][R52.64] ;  /* 0x0000000a34938981 */ /* 0x0000a2000c1e1500 */
[----:B------:R-:W-:Y:S02]  /*54f0*/  ISETP.GE.AND P0, PT, R54, UR8, PT ;  /* 0x0000000836007c0c */ /* 0x000fe4000bf06270 */
[----:B------:R-:W-:Y:S02]  /*5500*/  LOP3.LUT R54, R0, 0x74, RZ, 0xfc, !PT ;  /* 0x0000007400367812 */ /* 0x000fe400078efcff */
[----:B------:R-:W-:Y:S01]  /*5510*/  PRMT R148, RZ, 0x7610, R148 ;  /* 0x00007610ff947816 */ /* 0x000fe20000000094 */
[----:B0-----:R-:W-:-:S05]  /*5520*/  IMAD.WIDE R52, R238, 0x2, R50 ;  /* 0x00000002ee347825 */ /* 0x001fca00078e0232 */
[----:B------:R0:W2:Y:S01]  /*5530*/  @!P1 LDG.E.U16 R99, desc[UR10][R52.64] ;  /* 0x0000000a34639981 */ /* 0x0000a2000c1e1500 */
[----:B------:R-:W-:Y:S02]  /*5540*/  ISETP.GE.AND P1, PT, R54, UR8, PT ;  /* 0x0000000836007c0c */ /* 0x000fe4000bf26270 */
[----:B------:R-:W-:Y:S01]  /*5550*/  LOP3.LUT R54, R0, 0x78, RZ, 0xfc, !PT ;  /* 0x0000007800367812 */ /* 0x000fe200078efcff */
[----:B0-----:R-:W-:Y:S01]  /*5560*/  IMAD.WIDE R52, R239, 0x2, R50 ;  /* 0x00000002ef347825 */ /* 0x001fe200078e0232 */
[----:B------:R-:W-:-:S04]  /*5570*/  PRMT R104, RZ, 0x7610, R104 ;  /* 0x00007610ff687816 */ /* 0x000fc80000000068 */
[----:B------:R0:W2:Y:S01]  /*5580*/  @!P0 LDG.E.U16 R148, desc[UR10][R52.64] ;  /* 0x0000000a34948981 */ /* 0x0000a2000c1e1500 */
[----:B------:R-:W-:Y:S02]  /*5590*/  ISETP.GE.AND P0, PT, R54, UR8, PT ;  /* 0x0000000836007c0c */ /* 0x000fe4000bf06270 */
[----:B------:R-:W-:Y:S01]  /*55a0*/  PRMT R149, RZ, 0x7610, R149 ;  /* 0x00007610ff957816 */ /* 0x000fe20000000095 */
[----:B0-----:R-:W-:-:S05]  /*55b0*/  IMAD.WIDE R52, R240, 0x2, R50 ;  /* 0x00000002f0347825 */ /* 0x001fca00078e0232 */
[----:B------:R0:W2:Y:S02]  /*55c0*/  @!P1 LDG.E.U16 R104, desc[UR10][R52.64] ;  /* 0x0000000a34689981 */ /* 0x0000a4000c1e1500 */
[----:B0-----:R-:W-:-:S05]  /*55d0*/  IMAD.WIDE R52, R241, 0x2, R50 ;  /* 0x00000002f1347825 */ /* 0x001fca00078e0232 */
[----:B------:R0:W2:Y:S01]  /*55e0*/  @!P0 LDG.E.U16 R149, desc[UR10][R52.64] ;  /* 0x0000000a34958981 */ /* 0x0000a2000c1e1500 */
[----:B------:R-:W1:Y:S01]  /*55f0*/  S2R R151, SR_TID.X ;  /* 0x0000000000977919 */ /* 0x000e620000002100 */
[----:B------:R-:W-:-:S04]  /*5600*/  LOP3.LUT R54, R0, 0x7c, RZ, 0xfc, !PT ;  /* 0x0000007c00367812 */ /* 0x000fc800078efcff */
[----:B------:R-:W-:Y:S01]  /*5610*/  ISETP.GE.AND P1, PT, R54, UR8, PT ;  /* 0x0000000836007c0c */ /* 0x000fe2000bf26270 */
[----:B0-----:R-:W-:Y:S01]  /*5620*/  IMAD.WIDE R52, R242, 0x2, R50 ;  /* 0x00000002f2347825 */ /* 0x001fe200078e0232 */
[----:B------:R-:W-:-:S11]  /*5630*/  PRMT R140, RZ, 0x7610, R140 ;  /* 0x00007610ff8c7816 */ /* 0x000fd6000000008c */
[----:B------:R0:W2:Y:S01]  /*5640*/  @!P1 LDG.E.U16 R140, desc[UR10][R52.64] ;  /* 0x0000000a348c9981 */ /* 0x0000a2000c1e1500 */
[----:B------:R-:W-:Y:S02]  /*5650*/  IADD3 RZ, P1, PT, R23, R17, RZ ;  /* 0x0000001117ff7210 */ /* 0x000fe40007f3e0ff */
[----:B------:R-:W-:Y:S02]  /*5660*/  PRMT R139, RZ, 0x7610, R139 ;  /* 0x00007610ff8b7816 */ /* 0x000fe4000000008b */
[----:B-1----:R-:W-:-:S04]  /*5670*/  LOP3.LUT R159, R151, 0x7f, RZ, 0xc0, !PT ;  /* 0x0000007f979f7812 */ /* 0x002fc800078ec0ff */
[----:B------:R-:W-:Y:S01]  /*5680*/  ISETP.GE.AND P0, PT, R159, UR8, PT ;  /* 0x000000089f007c0c */ /* 0x000fe2000bf06270 */
[----:B0-----:R-:W-:Y:S02]  /*5690*/  IMAD.IADD R52, R23, 0x1, R17 ;  /* 0x0000000117347824 */ /* 0x001fe400078e0211 */
[----:B------:R-:W-:Y:S01]  /*56a0*/  IMAD.X R53, R119, 0x1, R16, P1 ;  /* 0x0000000177357824 */ /* 0x000fe200008e0610 */
[----:B------:R-:W-:Y:S01]  /*56b0*/  BAR.SYNC.DEFER_BLOCKING 0x0 ;  /* 0x0000000000007b1d */ /* 0x000fe20000010000 */
[----:B------:R-:W-:Y:S02]  /*56c0*/  IADD3 RZ, P1, PT, R24, R17, RZ ;  /* 0x0000001118ff7210 */ /* 0x000fe40007f3e0ff */
[----:B------:R-:W-:Y:S02]  /*56d0*/  PRMT R79, RZ, 0x7610, R79 ;  /* 0x00007610ff4f7816 */ /* 0x000fe4000000004f */
[----:B------:R-:W-:Y:S01]  /*56e0*/  PRMT R59, RZ, 0x7610, R59 ;  /* 0x00007610ff3b7816 */ /* 0x000fe2000000003b */
[----:B------:R-:W0:Y:S01]  /*56f0*/  S2R R158, SR_TID.X ;  /* 0x00000000009e7919 */ /* 0x000e220000002100 */
[----:B------:R-:W-:-:S02]  /*5700*/  PRMT R56, RZ, 0x7610, R56 ;  /* 0x00007610ff387816 */ /* 0x000fc40000000038 */
[----:B------:R1:W2:Y:S02]  /*5710*/  @!P0 LDG.E.U16 R139, desc[UR10][R52.64] ;  /* 0x0000000a348b8981 */ /* 0x0002a4000c1e1500 */
[----:B-1----:R-:W-:Y:S02]  /*5720*/  IMAD.IADD R52, R24, 0x1, R17 ;  /* 0x0000000118347824 */ /* 0x002fe400078e0211 */
[----:B------:R-:W-:Y:S01]  /*5730*/  IMAD.X R53, R118, 0x1, R16, P1 ;  /* 0x0000000176357824 */ /* 0x000fe200008e0610 */
[----:B------:R-:W-:-:S04]  /*5740*/  IADD3 RZ, P1, PT, R25, R17, RZ ;  /* 0x0000001119ff7210 */ /* 0x000fc80007f3e0ff */
[----:B------:R1:W2:Y:S02]  /*5750*/  @!P0 LDG.E.U16 R79, desc[UR10][R52.64] ;  /* 0x0000000a344f8981 */ /* 0x0002a4000c1e1500 */
[-C--:B-1----:R-:W-:Y:S01]  /*5760*/  IADD3 R52, PT, PT, R25, R17.reuse, RZ ;  /* 0x0000001119347210 */ /* 0x082fe20007ffe0ff */
[----:B------:R-:W-:Y:S01]  /*5770*/  IMAD.X R53, R117, 0x1, R16, P1 ;  /* 0x0000000175357824 */ /* 0x000fe200008e0610 */
[----:B------:R-:W-:-:S04]  /*5780*/  IADD3 RZ, P1, PT, R26, R17, RZ ;  /* 0x000000111aff7210 */ /* 0x000fc80007f3e0ff */
[----:B------:R1:W2:Y:S01]  /*5790*/  @!P0 LDG.E.U16 R59, desc[UR10][R52.64] ;  /* 0x0000000a343b8981 */ /* 0x0002a2000c1e1500 */
[C-C-:B------:R-:W-:Y:S02]  /*57a0*/  IMAD.IADD R54, R27.reuse, 0x1, R17.reuse ;  /* 0x000000011b367824 */ /* 0x140fe400078e0211 */
[----:B-1----:R-:W-:Y:S02]  /*57b0*/  IMAD.IADD R52, R26, 0x1, R17 ;  /* 0x000000011a347824 */ /* 0x002fe400078e0211 */
[----:B------:R-:W-:Y:S01]  /*57c0*/  IMAD.X R53, R116, 0x1, R16, P1 ;  /* 0x0000000174357824 */ /* 0x000fe200008e0610 */
[----:B------:R-:W-:-:S04]  /*57d0*/  IADD3 RZ, P1, PT, R27, R17, RZ ;  /* 0x000000111bff7210 */ /* 0x000fc80007f3e0ff */
[----:B------:R1:W2:Y:S01]  /*57e0*/  @!P0 LDG.E.U16 R56, desc[UR10][R52.64] ;  /* 0x0000000a34388981 */ /* 0x0002a2000c1e1500 */
[----:B------:R-:W-:Y:S01]  /*57f0*/  IMAD.X R55, R115, 0x1, R16, P1 ;  /* 0x0000000173377824 */ /* 0x000fe200008e0610 */
[C---:B------:R-:W-:Y:S02]  /*5800*/  IADD3 RZ, P1, PT, R28.reuse, R17, RZ ;  /* 0x000000111cff7210 */ /* 0x040fe40007f3e0ff */
[----:B-1----:R-:W-:Y:S02]  /*5810*/  PRMT R53, RZ, 0x7610, R53 ;  /* 0x00007610ff357816 */ /* 0x002fe40000000035 */
[----:B------:R-:W-:Y:S01]  /*5820*/  PRMT R52, RZ, 0x7610, R52 ;  /* 0x00007610ff347816 */ /* 0x000fe20000000034 */
[----:B------:R-:W1:Y:S03]  /*5830*/  S2UR UR6, SR_CgaCtaId ;  /* 0x00000000000679c3 */ /* 0x000e660000008800 */
[----:B------:R0:W2:Y:S01]  /*5840*/  @!P0 LDG.E.U16 R53, desc[UR10][R54.64] ;  /* 0x0000000a36358981 */ /* 0x0000a2000c1e1500 */
[----:B------:R-:W-:Y:S01]  /*5850*/  PRMT R57, RZ, 0x7610, R57 ;  /* 0x00007610ff397816 */ /* 0x000fe20000000039 */
[----:B0-----:R-:W-:-:S02]  /*5860*/  IMAD.IADD R54, R28, 0x1, R17 ;  /* 0x000000011c367824 */ /* 0x001fc400078e0211 */
[----:B------:R-:W-:Y:S01]  /*5870*/  IMAD.X R55, R114, 0x1, R16, P1 ;  /* 0x0000000172377824 */ /* 0x000fe200008e0610 */
[----:B------:R-:W-:-:S04]  /*5880*/  IADD3 RZ, P1, PT, R29, R17, RZ ;  /* 0x000000111dff7210 */ /* 0x000fc80007f3e0ff */
[----:B------:R0:W2:Y:S01]  /*5890*/  @!P0 LDG.E.U16 R52, desc[UR10][R54.64] ;  /* 0x0000000a36348981 */ /* 0x0000a2000c1e1500 */
[----:B------:R-:W-:Y:S01]  /*58a0*/  PRMT R58, RZ, 0x7610, R58 ;  /* 0x00007610ff3a7816 */ /* 0x000fe2000000003a */
[----:B0-----:R-:W-:Y:S01]  /*58b0*/  IMAD.IADD R54, R29, 0x1, R17 ;  /* 0x000000011d367824 */ /* 0x001fe200078e0211 */
[----:B------:R-:W-:Y:S02]  /*58c0*/  IADD3.X R55, PT, PT, R113, R16, RZ, P1, !PT ;  /* 0x0000001071377210 */ /* 0x000fe40000ffe4ff */
[----:B------:R-:W-:-:S03]  /*58d0*/  IADD3 RZ, P1, PT, R30, R17, RZ ;  /* 0x000000111eff7210 */ /* 0x000fc60007f3e0ff */
[----:B------:R0:W2:Y:S01]  /*58e0*/  @!P0 LDG.E.U16 R57, desc[UR10][R54.64] ;  /* 0x0000000a36398981 */ /* 0x0000a2000c1e1500 */
[----:B------:R-:W-:Y:S02]  /*58f0*/  SHF.R.S32.HI R88, RZ, 0x6, R158 ;  /* 0x00000006ff587819 */ /* 0x000fe4000001149e */
[----:B------:R-:W-:Y:S01]  /*5900*/  PRMT R143, RZ, 0x7610, R143 ;  /* 0x00007610ff8f7816 */ /* 0x000fe2000000008f */
[----:B0-----:R-:W-:Y:S02]  /*5910*/  IMAD.IADD R54, R30, 0x1, R17 ;  /* 0x000000011e367824 */ /* 0x001fe400078e0211 */
[----:B------:R-:W-:Y:S01]  /*5920*/  IMAD.X R55, R112, 0x1, R16, P1 ;  /* 0x0000000170377824 */ /* 0x000fe200008e0610 */
[----:B------:R-:W-:-:S04]  /*5930*/  IADD3 RZ, P1, PT, R31, R17, RZ ;  /* 0x000000111fff7210 */ /* 0x000fc80007f3e0ff */
[----:B------:R0:W2:Y:S01]  /*5940*/  @!P0 LDG.E.U16 R58, desc[UR10][R54.64] ;  /* 0x0000000a363a8981 */ /* 0x0000a2000c1e1500 */
[----:B------:R-:W-:Y:S01]  /*5950*/  SGXT R88, R88, 0x1 ;  /* 0x000000015858781a */ /* 0x000fe20000000200 */
[----:B------:R-:W-:Y:S01]  /*5960*/  IMAD.SHL.U32 R151, R158, 0x2, RZ ;  /* 0x000000029e977824 */ /* 0x000fe200078e00ff */
[----:B------:R-:W-:Y:S01]  /*5970*/  UMOV UR4, 0x400 ;  /* 0x0000040000047882 */ /* 0x000fe20000000000 */
[----:B------:R-:W-:Y:S01]  /*5980*/  PRMT R141, RZ, 0x7610, R141 ;  /* 0x00007610ff8d7816 */ /* 0x000fe2000000008d */
[----:B0-----:R-:W-:Y:S02]  /*5990*/  IMAD.IADD R54, R31, 0x1, R17 ;  /* 0x000000011f367824 */ /* 0x001fe400078e0211 */
[----:B------:R-:W-:Y:S01]  /*59a0*/  IMAD.X R55, R111, 0x1, R16, P1 ;  /* 0x000000016f377824 */ /* 0x000fe200008e0610 */
[----:B------:R-:W-:Y:S01]  /*59b0*/  IADD3 RZ, P1, PT, R32, R17, RZ ;  /* 0x0000001120ff7210 */ /* 0x000fe20007f3e0ff */
[----:B-1----:R-:W-:Y:S01]  /*59c0*/  ULEA UR4, UR6, UR4, 0x18 ;  /* 0x0000000406047291 */ /* 0x002fe2000f8ec0ff */
[----:B------:R-:W-:-:S02]  /*59d0*/  LOP3.LUT R88, R88, 0x90, RZ, 0xc0, !PT ;  /* 0x0000009058587812 */ /* 0x000fc400078ec0ff */
[----:B------:R0:W2:Y:S02]  /*59e0*/  @!P0 LDG.E.U16 R143, desc[UR10][R54.64] ;  /* 0x0000000a368f8981 */ /* 0x0000a4000c1e1500 */
[----:B------:R-:W-:Y:S02]  /*59f0*/  LOP3.LUT R151, R88, 0x7e, R151, 0x78, !PT ;  /* 0x0000007e58977812 */ /* 0x000fe400078e7897 */
[----:B------:R-:W-:Y:S01]  /*5a00*/  PRMT R88, RZ, 0x7610, R88 ;  /* 0x00007610ff587816 */ /* 0x000fe20000000058 */
[----:B0-----:R-:W-:Y:S02]  /*5a10*/  IMAD.IADD R54, R32, 0x1, R17 ;  /* 0x0000000120367824 */ /* 0x001fe400078e0211 */
[----:B------:R-:W-:Y:S01]  /*5a20*/  IMAD.X R55, R110, 0x1, R16, P1 ;  /* 0x000000016e377824 */ /* 0x000fe200008e0610 */
[----:B------:R-:W-:-:S04]  /*5a30*/  IADD3 RZ, P1, PT, R33, R17, RZ ;  /* 0x0000001121ff7210 */ /* 0x000fc80007f3e0ff */
[----:B------:R0:W2:Y:S04]  /*5a40*/  @!P0 LDG.E.U16 R141, desc[UR10][R54.64] ;  /* 0x0000000a368d8981 */ /* 0x0000a8000c1e1500 */
[----:B---3--:R1:W-:Y:S01]  /*5a50*/  STS.U16 [R151+UR4+0x4400], R69 ;  /* 0x0044004597007988 */ /* 0x0083e20008000404 */
[----:B0-----:R-:W-:Y:S01]  /*5a60*/  IMAD.IADD R54, R33, 0x1, R17 ;  /* 0x0000000121367824 */ /* 0x001fe200078e0211 */
[----:B------:R-:W-:Y:S02]  /*5a70*/  IADD3.X R55, PT, PT, R109, R16, RZ, P1, !PT ;  /* 0x000000106d377210 */ /* 0x000fe40000ffe4ff */
[C---:B------:R-:W-:Y:S02]  /*5a80*/  IADD3 RZ, P1, PT, R34.reuse, R17, RZ ;  /* 0x0000001122ff7210 */ /* 0x040fe40007f3e0ff */
[----:B-1----:R-:W-:Y:S01]  /*5a90*/  PRMT R69, RZ, 0x7610, R69 ;  /* 0x00007610ff457816 */ /* 0x002fe20000000045 */
[----:B------:R0:W3:Y:S04]  /*5aa0*/  @!P0 LDG.E.U16 R88, desc[UR10][R54.64] ;  /* 0x0000000a36588981 */ /* 0x0000e8000c1e1500 */
[----:B-----5:R1:W-:Y:S01]  /*5ab0*/  STS.U16 [R151+UR4+0x4200], R72 ;  /* 0x0042004897007988 */ /* 0x0203e20008000404 */
[----:B0-----:R-:W-:-:S02]  /*5ac0*/  IMAD.IADD R54, R34, 0x1, R17 ;  /* 0x0000000122367824 */ /* 0x001fc400078e0211 */
[----:B------:R-:W-:Y:S01]  /*5ad0*/  IMAD.X R55, R108, 0x1, R16, P1 ;  /* 0x000000016c377824 */ /* 0x000fe200008e0610 */
[C---:B------:R-:W-:Y:S02]  /*5ae0*/  IADD3 RZ, P1, PT, R35.reuse, R17, RZ ;  /* 0x0000001123ff7210 */ /* 0x040fe40007f3e0ff */
[----:B-1----:R-:W-:Y:S02]  /*5af0*/  PRMT R72, RZ, 0x7610, R72 ;  /* 0x00007610ff487816 */ /* 0x002fe40000000048 */
[----:B------:R0:W5:Y:S04]  /*5b00*/  @!P0 LDG.E.U16 R69, desc[UR10][R54.64] ;  /* 0x0000000a36458981 */ /* 0x000168000c1e1500 */
[----:B----4-:R1:W-:Y:S01]  /*5b10*/  STS.U16 [R151+UR4+0x4000], R73 ;  /* 0x0040004997007988 */ /* 0x0103e20008000404 */
[----:B0-----:R-:W-:-:S02]  /*5b20*/  IMAD.IADD R54, R35, 0x1, R17 ;  /* 0x0000000123367824 */ /* 0x001fc400078e0211 */
[----:B------:R-:W-:Y:S01]  /*5b30*/  IMAD.X R55, R107, 0x1, R16, P1 ;  /* 0x000000016b377824 */ /* 0x000fe200008e0610 */
[C---:B------:R-:W-:Y:S02]  /*5b40*/  IADD3 RZ, P1, PT, R36.reuse, R17, RZ ;  /* 0x0000001124ff7210 */ /* 0x040fe40007f3e0ff */
[----:B-1----:R-:W-:Y:S02]  /*5b50*/  PRMT R73, RZ, 0x7610, R73 ;  /* 0x00007610ff497816 */ /* 0x002fe40000000049 */
[----:B------:R0:W4:Y:S04]  /*5b60*/  @!P0 LDG.E.U16 R72, desc[UR10][R54.64] ;  /* 0x0000000a36488981 */ /* 0x000128000c1e1500 */
[----:B------:R1:W-:Y:S01]  /*5b70*/  STS.U16 [R151+UR4+0x4600], R75 ;  /* 0x0046004b97007988 */ /* 0x0003e20008000404 */
[----:B0-----:R-:W-:-:S02]  /*5b80*/  IMAD.IADD R54, R36, 0x1, R17 ;  /* 0x0000000124367824 */ /* 0x001fc400078e0211 */
[----:B------:R-:W-:Y:S01]  /*5b90*/  IMAD.X R55, R106, 0x1, R16, P1 ;  /* 0x000000016a377824 */ /* 0x000fe200008e0610 */
[C---:B------:R-:W-:Y:S02]  /*5ba0*/  IADD3 RZ, P1, PT, R37.reuse, R17, RZ ;  /* 0x0000001125ff7210 */ /* 0x040fe40007f3e0ff */
[----:B-1----:R-:W-:Y:S02]  /*5bb0*/  PRMT R75, RZ, 0x7610, R75 ;  /* 0x00007610ff4b7816 */ /* 0x002fe4000000004b */
[----:B------:R0:W3:Y:S04]  /*5bc0*/  @!P0 LDG.E.U16 R73, desc[UR10][R54.64] ;  /* 0x0000000a36498981 */ /* 0x0000e8000c1e1500 */
[----:B------:R1:W-:Y:S01]  /*5bd0*/  STS.U16 [R151+UR4+0x4800], R77 ;  /* 0x0048004d97007988 */ /* 0x0003e20008000404 */
[----:B0-----:R-:W-:-:S02]  /*5be0*/  IMAD.IADD R54, R37, 0x1, R17 ;  /* 0x0000000125367824 */ /* 0x001fc400078e0211 */
[----:B------:R-:W-:Y:S01]  /*5bf0*/  IMAD.X R55, R105, 0x1, R16, P1 ;  /* 0x0000000169377824 */ /* 0x000fe200008e0610 */
[CC--:B------:R-:W-:Y:S02]  /*5c00*/  IADD3 RZ, P1, PT, R38.reuse, R17.reuse, RZ ;  /* 0x0000001126ff7210 */ /* 0x0c0fe40007f3e0ff */
[----:B-1----:R-:W-:Y:S02]  /*5c10*/  PRMT R77, RZ, 0x7610, R77 ;  /* 0x00007610ff4d7816 */ /* 0x002fe4000000004d */
[----:B------:R0:W3:Y:S01]  /*5c20*/  @!P0 LDG.E.U16 R75, desc[UR10][R54.64] ;  /* 0x0000000a364b8981 */ /* 0x0000e2000c1e1500 */
[----:B------:R-:W-:Y:S02]  /*5c30*/  PRMT R150, RZ, 0x7610, R150 ;  /* 0x00007610ff967816 */ /* 0x000fe40000000096 */
[-C--:B0-----:R-:W-:Y:S01]  /*5c40*/  IADD3 R54, PT, PT, R38, R17.reuse, RZ ;  /* 0x0000001126367210 */ /* 0x081fe20007ffe0ff */
[----:B------:R-:W-:Y:S01]  /*5c50*/  IMAD.X R55, R103, 0x1, R16, P1 ;  /* 0x0000000167377824 */ /* 0x000fe200008e0610 */
[----:B------:R-:W-:-:S04]  /*5c60*/  IADD3 RZ, P1, PT, R39, R17, RZ ;  /* 0x0000001127ff7210 */ /* 0x000fc80007f3e0ff */
[----:B------:R0:W3:Y:S01]  /*5c70*/  @!P0 LDG.E.U16 R77, desc[UR10][R54.64] ;  /* 0x0000000a364d8981 */ /* 0x0000e2000c1e1500 */
[----:B------:R-:W-:Y:S01]  /*5c80*/  PRMT R144, RZ, 0x7610, R144 ;  /* 0x00007610ff907816 */ /* 0x000fe20000000090 */
[----:B0-----:R-:W-:Y:S02]  /*5c90*/  IMAD.IADD R54, R39, 0x1, R17 ;  /* 0x0000000127367824 */ /* 0x001fe400078e0211 */
[----:B------:R-:W-:Y:S01]  /*5ca0*/  IMAD.X R55, R102, 0x1, R16, P1 ;  /* 0x0000000166377824 */ /* 0x000fe200008e0610 */
[----:B------:R-:W-:-:S04]  /*5cb0*/  IADD3 RZ, P1, PT, R40, R17, RZ ;  /* 0x0000001128ff7210 */ /* 0x000fc80007f3e0ff */
[----:B------:R0:W3:Y:S04]  /*5cc0*/  @!P0 LDG.E.U16 R150, desc[UR10][R54.64] ;  /* 0x0000000a36968981 */ /* 0x0000e8000c1e1500 */
[----:B--2---:R1:W-:Y:S01]  /*5cd0*/  STS.U16 [R151+UR4+0x5200], R142 ;  /* 0x0052008e97007988 */ /* 0x0043e20008000404 */
[----:B0-----:R-:W-:Y:S02]  /*5ce0*/  IMAD.IADD R54, R40, 0x1, R17 ;  /* 0x0000000128367824 */ /* 0x001fe400078e0211 */
[----:B------:R-:W-:Y:S01]  /*5cf0*/  IMAD.X R55, R101, 0x1, R16, P1 ;  /* 0x0000000165377824 */ /* 0x000fe200008e0610 */
[----:B------:R-:W-:Y:S02]  /*5d00*/  IADD3 RZ, P1, PT, R41, R17, RZ ;  /* 0x0000001129ff7210 */ /* 0x000fe40007f3e0ff */
[----:B-1----:R-:W-:-:S02]  /*5d10*/  PRMT R142, RZ, 0x7610, R142 ;  /* 0x00007610ff8e7816 */ /* 0x002fc4000000008e */
[----:B------:R0:W2:Y:S04]  /*5d20*/  @!P0 LDG.E.U16 R144, desc[UR10][R54.64] ;  /* 0x0000000a36908981 */ /* 0x0000a8000c1e1500 */
[----:B------:R1:W-:Y:S01]  /*5d30*/  STS.U16 [R151+UR4+0x4c00], R91 ;  /* 0x004c005b97007988 */ /* 0x0003e20008000404 */
[----:B0-----:R-:W-:Y:S02]  /*5d40*/  IMAD.IADD R54, R41, 0x1, R17 ;  /* 0x0000000129367824 */ /* 0x001fe400078e0211 */
[----:B------:R-:W-:Y:S01]  /*5d50*/  IMAD.X R55, R15, 0x1, R16, P1 ;  /* 0x000000010f377824 */ /* 0x000fe200008e0610 */
[----:B------:R-:W-:Y:S02]  /*5d60*/  IADD3 RZ, P1, PT, R42, R17, RZ ;  /* 0x000000112aff7210 */ /* 0x000fe40007f3e0ff */
[----:B-1----:R-:W-:-:S02]  /*5d70*/  PRMT R91, RZ, 0x7610, R91 ;  /* 0x00007610ff5b7816 */ /* 0x002fc4000000005b */
[----:B------:R0:W2:Y:S04]  /*5d80*/  @!P0 LDG.E.U16 R142, desc[UR10][R54.64] ;  /* 0x0000000a368e8981 */ /* 0x0000a8000c1e1500 */
[----:B------:R1:W-:Y:S01]  /*5d90*/  STS.U16 [R151+UR4+0x4a00], R97 ;  /* 0x004a006197007988 */ /* 0x0003e20008000404 */
[----:B0-----:R-:W-:Y:S01]  /*5da0*/  IMAD.IADD R54, R42, 0x1, R17 ;  /* 0x000000012a367824 */ /* 0x001fe200078e0211 */
[----:B------:R-:W-:Y:S02]  /*5db0*/  IADD3.X R55, PT, PT, R14, R16, RZ, P1, !PT ;  /* 0x000000100e377210 */ /* 0x000fe40000ffe4ff */
[C---:B------:R-:W-:Y:S02]  /*5dc0*/  IADD3 RZ, P1, PT, R43.reuse, R17, RZ ;  /* 0x000000112bff7210 */ /* 0x040fe40007f3e0ff */
[----:B-1----:R-:W-:Y:S01]  /*5dd0*/  PRMT R97, RZ, 0x7610, R97 ;  /* 0x00007610ff617816 */ /* 0x002fe20000000061 */
[----:B------:R0:W2:Y:S04]  /*5de0*/  @!P0 LDG.E.U16 R91, desc[UR10][R54.64] ;  /* 0x0000000a365b8981 */ /* 0x0000a8000c1e1500 */
[----:B------:R1:W-:Y:S01]  /*5df0*/  STS.U16 [R151+UR4+0x5000], R98 ;  /* 0x0050006297007988 */ /* 0x0003e20008000404 */
[----:B0-----:R-:W-:-:S02]  /*5e00*/  IMAD.IADD R54, R43, 0x1, R17 ;  /* 0x000000012b367824 */ /* 0x001fc400078e0211 */
[----:B------:R-:W-:Y:S01]  /*5e10*/  IMAD.X R55, R13, 0x1, R16, P1 ;  /* 0x000000010d377824 */ /* 0x000fe200008e0610 */
[C---:B------:R-:W-:Y:S02]  /*5e20*/  IADD3 RZ, P1, PT, R44.reuse, R17, RZ ;  /* 0x000000112cff7210 */ /* 0x040fe40007f3e0ff */
[----:B-1----:R-:W-:Y:S02]  /*5e30*/  PRMT R98, RZ, 0x7610, R98 ;  /* 0x00007610ff627816 */ /* 0x002fe40000000062 */
        /* <DEDUP_REMOVED lines=15> */
[--C-:B------:R-:W-:Y:S01]  /*5f30*/  IMAD.X R55, R9, 0x1, R16.reuse, P1 ;  /* 0x0000000109377824 */ /* 0x100fe200008e0610 */
[CC--:B------:R-:W-:Y:S02]  /*5f40*/  IADD3 RZ, P1, PT, R47.reuse, R17.reuse, RZ ;  /* 0x000000112fff7210 */ /* 0x0c0fe40007f3e0ff */
[----:B-1----:R-:W-:Y:S02]  /*5f50*/  PRMT R147, RZ, 0x7610, R147 ;  /* 0x00007610ff937816 */ /* 0x002fe40000000093 */
[----:B------:R0:W2:Y:S04]  /*5f60*/  @!P0 LDG.E.U16 R138, desc[UR10][R54.64] ;  /* 0x0000000a368a8981 */ /* 0x0000a8000c1e1500 */
[----:B------:R1:W-:Y:S01]  /*5f70*/  STS.U16 [R151+UR4+0x5800], R146 ;  /* 0x0058009297007988 */ /* 0x0003e20008000404 */
[-C--:B0-----:R-:W-:Y:S01]  /*5f80*/  IADD3 R54, PT, PT, R47, R17.reuse, RZ ;  /* 0x000000112f367210 */ /* 0x081fe20007ffe0ff */
[----:B------:R-:W-:Y:S01]  /*5f90*/  IMAD.X R55, R8, 0x1, R16, P1 ;  /* 0x0000000108377824 */ /* 0x000fe200008e0610 */
[----:B------:R-:W-:-:S02]  /*5fa0*/  IADD3 RZ, P1, PT, R48, R17, RZ ;  /* 0x0000001130ff7210 */ /* 0x000fc40007f3e0ff */
[----:B-1----:R-:W-:Y:S02]  /*5fb0*/  PRMT R146, RZ, 0x7610, R146 ;  /* 0x00007610ff927816 */ /* 0x002fe40000000092 */
[----:B------:R0:W2:Y:S04]  /*5fc0*/  @!P0 LDG.E.U16 R147, desc[UR10][R54.64] ;  /* 0x0000000a36938981 */ /* 0x0000a8000c1e1500 */
[----:B------:R1:W-:Y:S01]  /*5fd0*/  STS.U16 [R151+UR4+0x5600], R145 ;  /* 0x0056009197007988 */ /* 0x0003e20008000404 */
[----:B0-----:R-:W-:Y:S02]  /*5fe0*/  IMAD.IADD R54, R48, 0x1, R17 ;  /* 0x0000000130367824 */ /* 0x001fe400078e0211 */
[----:B------:R-:W-:Y:S01]  /*5ff0*/  IMAD.X R55, R7, 0x1, R16, P1 ;  /* 0x0000000107377824 */ /* 0x000fe200008e0610 */
[----:B------:R-:W-:Y:S01]  /*6000*/  IADD3 RZ, P1, PT, R49, R17, RZ ;  /* 0x0000001131ff7210 */ /* 0x000fe20007f3e0ff */
[----:B------:R-:W-:Y:S01]  /*6010*/  STS.U16 [R151+UR4+0x5c00], R148 ;  /* 0x005c009497007988 */ /* 0x000fe20008000404 */
[----:B-1----:R-:W-:-:S03]  /*6020*/  PRMT R145, RZ, 0x7610, R145 ;  /* 0x00007610ff917816 */ /* 0x002fc60000000091 */
[----:B------:R0:W-:Y:S04]  /*6030*/  STS.U16 [R151+UR4+0x5e00], R149 ;  /* 0x005e009597007988 */ /* 0x0001e80008000404 */
[----:B------:R1:W2:Y:S01]  /*6040*/  @!P0 LDG.E.U16 R146, desc[UR10][R54.64] ;  /* 0x0000000a36928981 */ /* 0x0002a2000c1e1500 */
[----:B0-----:R-:W-:Y:S01]  /*6050*/  LOP3.LUT R151, R151, 0x20, RZ, 0x3c, !PT ;  /* 0x0000002097977812 */ /* 0x001fe200078e3cff */
[--C-:B-1----:R-:W-:Y:S02]  /*6060*/  IMAD.IADD R54, R49, 0x1, R17.reuse ;  /* 0x0000000131367824 */ /* 0x102fe400078e0211 */
[----:B------:R-:W-:Y:S01]  /*6070*/  IMAD.X R55, R6, 0x1, R16, P1 ;  /* 0x0000000106377824 */ /* 0x000fe200008e0610 */
[C---:B------:R-:W-:Y:S01]  /*6080*/  IADD3 RZ, P1, PT, R100.reuse, R17, RZ ;  /* 0x0000001164ff7210 */ /* 0x040fe20007f3e0ff */
[----:B------:R0:W-:Y:S04]  /*6090*/  STS.U16 [R151+UR4+0x4300], R64 ;  /* 0x0043004097007988 */ /* 0x0001e80008000404 */
[----:B------:R1:W2:Y:S01]  /*60a0*/  @!P0 LDG.E.U16 R145, desc[UR10][R54.64] ;  /* 0x0000000a36918981 */ /* 0x0002a2000c1e1500 */
[----:B0-----:R-:W-:Y:S01]  /*60b0*/  PRMT R64, RZ, 0x7610, R64 ;  /* 0x00007610ff407816 */ /* 0x001fe20000000040 */
[----:B-1----:R-:W-:-:S02]  /*60c0*/  IMAD.IADD R54, R100, 0x1, R17 ;  /* 0x0000000164367824 */ /* 0x002fc400078e0211 */
[----:B------:R-:W-:Y:S01]  /*60d0*/  IMAD.X R55, R5, 0x1, R16, P1 ;  /* 0x0000000105377824 */ /* 0x000fe200008e0610 */
[CC--:B------:R-:W-:Y:S01]  /*60e0*/  IADD3 RZ, P1, PT, R22.reuse, R17.reuse, RZ ;  /* 0x0000001116ff7210 */ /* 0x0c0fe20007f3e0ff */
[----:B------:R0:W-:Y:S04]  /*60f0*/  STS.U16 [R151+UR4+0x4100], R65 ;  /* 0x0041004197007988 */ /* 0x0001e80008000404 */
[----:B------:R1:W2:Y:S01]  /*6100*/  @!P0 LDG.E.U16 R64, desc[UR10][R54.64] ;  /* 0x0000000a36408981 */ /* 0x0002a2000c1e1500 */
[----:B0-----:R-:W-:Y:S01]  /*6110*/  PRMT R65, RZ, 0x7610, R65 ;  /* 0x00007610ff417816 */ /* 0x001fe20000000041 */
[--C-:B-1----:R-:W-:Y:S01]  /*6120*/  IMAD.IADD R54, R22, 0x1, R17.reuse ;  /* 0x0000000116367824 */ /* 0x102fe200078e0211 */
[----:B------:R-:W-:Y:S02]  /*6130*/  IADD3.X R55, PT, PT, R4, R16, RZ, P1, !PT ;  /* 0x0000001004377210 */ /* 0x000fe40000ffe4ff */
[C---:B------:R-:W-:Y:S01]  /*6140*/  IADD3 RZ, P1, PT, R21.reuse, R17, RZ ;  /* 0x0000001115ff7210 */ /* 0x040fe20007f3e0ff */
[----:B------:R0:W-:Y:S04]  /*6150*/  STS.U16 [R151+UR4+0x4500], R66 ;  /* 0x0045004297007988 */ /* 0x0001e80008000404 */
[----:B------:R1:W2:Y:S01]  /*6160*/  @!P0 LDG.E.U16 R65, desc[UR10][R54.64] ;  /* 0x0000000a36418981 */ /* 0x0002a2000c1e1500 */
[----:B0-----:R-:W-:Y:S01]  /*6170*/  PRMT R66, RZ, 0x7610, R66 ;  /* 0x00007610ff427816 */ /* 0x001fe20000000042 */
[----:B-1----:R-:W-:-:S02]  /*6180*/  IMAD.IADD R54, R21, 0x1, R17 ;  /* 0x0000000115367824 */ /* 0x002fc400078e0211 */
[--C-:B------:R-:W-:Y:S01]  /*6190*/  IMAD.X R55, R3, 0x1, R16.reuse, P1 ;  /* 0x0000000103377824 */ /* 0x100fe200008e0610 */
[CC--:B------:R-:W-:Y:S01]  /*61a0*/  IADD3 RZ, P1, PT, R20.reuse, R17.reuse, RZ ;  /* 0x0000001114ff7210 */ /* 0x0c0fe20007f3e0ff */
[----:B------:R0:W-:Y:S04]  /*61b0*/  STS.U16 [R151+UR4+0x4900], R67 ;  /* 0x0049004397007988 */ /* 0x0001e80008000404 */
[----:B------:R1:W2:Y:S01]  /*61c0*/  @!P0 LDG.E.U16 R66, desc[UR10][R54.64] ;  /* 0x0000000a36428981 */ /* 0x0002a2000c1e1500 */
[----:B0-----:R-:W-:Y:S01]  /*61d0*/  PRMT R67, RZ, 0x7610, R67 ;  /* 0x00007610ff437816 */ /* 0x001fe20000000043 */
[--C-:B-1----:R-:W-:Y:S02]  /*61e0*/  IMAD.IADD R54, R20, 0x1, R17.reuse ;  /* 0x0000000114367824 */ /* 0x102fe400078e0211 */
[----:B------:R-:W-:Y:S01]  /*61f0*/  IMAD.X R55, R11, 0x1, R16, P1 ;  /* 0x000000010b377824 */ /* 0x000fe200008e0610 */
[C---:B------:R-:W-:Y:S01]  /*6200*/  IADD3 RZ, P1, PT, R19.reuse, R17, RZ ;  /* 0x0000001113ff7210 */ /* 0x040fe20007f3e0ff */
[----:B------:R0:W-:Y:S04]  /*6210*/  STS.U16 [R151+UR4+0x4700], R68 ;  /* 0x0047004497007988 */ /* 0x0001e80008000404 */
[----:B------:R1:W2:Y:S01]  /*6220*/  @!P0 LDG.E.U16 R67, desc[UR10][R54.64] ;  /* 0x0000000a36438981 */ /* 0x0002a2000c1e1500 */
[----:B0-----:R-:W-:Y:S01]  /*6230*/  PRMT R68, RZ, 0x7610, R68 ;  /* 0x00007610ff447816 */ /* 0x001fe20000000044 */
[----:B-1----:R-:W-:-:S02]  /*6240*/  IMAD.IADD R54, R19, 0x1, R17 ;  /* 0x0000000113367824 */ /* 0x002fc400078e0211 */
[----:B------:R-:W-:-:S05]  /*6250*/  IMAD.X R55, R18, 0x1, R16, P1 ;  /* 0x0000000112377824 */ /* 0x000fca00008e0610 */
[----:B------:R0:W2:Y:S01]  /*6260*/  @!P0 LDG.E.U16 R68, desc[UR10][R54.64] ;  /* 0x0000000a36448981 */ /* 0x0000a2000c1e1500 */
[----:B------:R-:W-:Y:S02]  /*6270*/  PRMT R148, RZ, 0x7610, R148 ;  /* 0x00007610ff947816 */ /* 0x000fe40000000094 */
[----:B0-----:R-:W-:-:S05]  /*6280*/  IADD3 R54, P1, PT, R177, R17, RZ ;  /* 0x00000011b1367210 */ /* 0x001fca0007f3e0ff */
[----:B------:R-:W-:-:S05]  /*6290*/  IMAD.X R55, R176, 0x1, R16, P1 ;  /* 0x00000001b0377824 */ /* 0x000fca00008e0610 */
[----:B------:R0:W4:Y:S01]  /*62a0*/  @!P0 LDG.E.U16 R148, desc[UR10][R54.64] ;  /* 0x0000000a36948981 */ /* 0x000122000c1e1500 */
[----:B------:R-:W-:Y:S02]  /*62b0*/  PRMT R149, RZ, 0x7610, R149 ;  /* 0x00007610ff957816 */ /* 0x000fe40000000095 */
[----:B0-----:R-:W-:-:S05]  /*62c0*/  IADD3 R54, P1, PT, R165, R17, RZ ;  /* 0x00000011a5367210 */ /* 0x001fca0007f3e0ff */
[----:B------:R-:W-:Y:S01]  /*62d0*/  IMAD.X R55, R164, 0x1, R16, P1 ;  /* 0x00000001a4377824 */ /* 0x000fe200008e0610 */
[----:B------:R-:W-:-:S04]  /*62e0*/  PRMT R152, RZ, 0x7610, R152 ;  /* 0x00007610ff987816 */ /* 0x000fc80000000098 */
[----:B------:R0:W5:Y:S02]  /*62f0*/  @!P0 LDG.E.U16 R149, desc[UR10][R54.64] ;  /* 0x0000000a36958981 */ /* 0x000164000c1e1500 */
[----:B0-----:R-:W-:-:S04]  /*6300*/  IADD3 R54, P1, PT, R224, R17, RZ ;  /* 0x00000011e0367210 */ /* 0x001fc80007f3e0ff */
[----:B------:R-:W-:-:S05]  /*6310*/  IADD3.X R55, PT, PT, R135, R16, RZ, P1, !PT ;  /* 0x0000001087377210 */ /* 0x000fca0000ffe4ff */
[----:B------:R0:W5:Y:S01]  /*6320*/  @!P0 LDG.E.U16 R152, desc[UR10][R54.64] ;  /* 0x0000000a36988981 */ /* 0x000162000c1e1500 */
[----:B------:R-:W-:Y:S02]  /*6330*/  PRMT R153, RZ, 0x7610, R153 ;  /* 0x00007610ff997816 */ /* 0x000fe40000000099 */
[----:B0-----:R-:W-:-:S05]  /*6340*/  IADD3 R54, P1, PT, R208, R17, RZ ;  /* 0x00000011d0367210 */ /* 0x001fca0007f3e0ff */
[----:B------:R-:W-:-:S05]  /*6350*/  IMAD.X R55, R127, 0x1, R16, P1 ;  /* 0x000000017f377824 */ /* 0x000fca00008e0610 */
[----:B------:R0:W5:Y:S04]  /*6360*/  @!P0 LDG.E.U16 R153, desc[UR10][R54.64] ;  /* 0x0000000a36998981 */ /* 0x000168000c1e1500 */
[----:B------:R1:W-:Y:S01]  /*6370*/  STS.U16 [R151+UR4+0x4f00], R76 ;  /* 0x004f004c97007988 */ /* 0x0003e20008000404 */
[----:B0-----:R-:W-:Y:S02]  /*6380*/  IADD3 R54, P1, PT, R222, R17, RZ ;  /* 0x00000011de367210 */ /* 0x001fe40007f3e0ff */
[----:B-1----:R-:W-:-:S03]  /*6390*/  PRMT R76, RZ, 0x7610, R76 ;  /* 0x00007610ff4c7816 */ /* 0x002fc6000000004c */
[----:B------:R-:W-:Y:S01]  /*63a0*/  IMAD.X R55, R134, 0x1, R16, P1 ;  /* 0x0000000186377824 */ /* 0x000fe200008e0610 */
[----:B------:R0:W-:Y:S04]  /*63b0*/  STS.U16 [R151+UR4+0x5500], R89 ;  /* 0x0055005997007988 */ /* 0x0001e80008000404 */
[----:B------:R1:W5:Y:S01]  /*63c0*/  @!P0 LDG.E.U16 R76, desc[UR10][R54.64] ;  /* 0x0000000a364c8981 */ /* 0x000362000c1e1500 */
[----:B0-----:R-:W-:Y:S02]  /*63d0*/  PRMT R89, RZ, 0x7610, R89 ;  /* 0x00007610ff597816 */ /* 0x001fe40000000059 */
[----:B-1----:R-:W-:-:S05]  /*63e0*/  IADD3 R54, P1, PT, R179, R17, RZ ;  /* 0x00000011b3367210 */ /* 0x002fca0007f3e0ff */
        /* <DEDUP_REMOVED lines=24> */
[----:B-1----:R-:W-:-:S04]  /*6570*/  IADD3 R54, P1, PT, R220, R17, RZ ;  /* 0x00000011dc367210 */ /* 0x002fc80007f3e0ff */
[----:B------:R-:W-:-:S05]  /*6580*/  IADD3.X R55, PT, PT, R133, R16, RZ, P1, !PT ;  /* 0x0000001085377210 */ /* 0x000fca0000ffe4ff */
        /* <DEDUP_REMOVED lines=13> */
[----:B-1----:R-:W-:Y:S01]  /*6660*/  IADD3 R54, P1, PT, R183, R17, RZ ;  /* 0x00000011b7367210 */ /* 0x002fe20007f3e0ff */
[----:B------:R0:W-:Y:S04]  /*6670*/  STS.U16 [R151+UR4+0x5f00], R140 ;  /* 0x005f008c97007988 */ /* 0x0001e80008000404 */
[----:B------:R-:W-:-:S05]  /*6680*/  IMAD.X R55, R182, 0x1, R16, P1 ;  /* 0x00000001b6377824 */ /* 0x000fca00008e0610 */
[----:B------:R1:W5:Y:S01]  /*6690*/  @!P0 LDG.E.U16 R104, desc[UR10][R54.64] ;  /* 0x0000000a36688981 */ /* 0x000362000c1e1500 */
[----:B0-----:R-:W-:-:S05]  /*66a0*/  IMAD.SHL.U32 R151, R159, 0x2, RZ ;  /* 0x000000029f977824 */ /* 0x001fca00078e00ff */
[----:B------:R0:W-:Y:S01]  /*66b0*/  STS.U16 [R151+UR4+0x2000], R139 ;  /* 0x0020008b97007988 */ /* 0x0001e20008000404 */
[----:B-1----:R-:W-:-:S05]  /*66c0*/  IADD3 R54, P1, PT, R218, R17, RZ ;  /* 0x00000011da367210 */ /* 0x002fca0007f3e0ff */
[----:B------:R-:W-:Y:S01]  /*66d0*/  IMAD.X R55, R132, 0x1, R16, P1 ;  /* 0x0000000184377824 */ /* 0x000fe200008e0610 */
[----:B0-----:R-:W-:Y:S01]  /*66e0*/  PRMT R139, RZ, 0x7610, R139 ;  /* 0x00007610ff8b7816 */ /* 0x001fe2000000008b */
[----:B------:R0:W-:Y:S05]  /*66f0*/  STS.U16 [R151+UR4+0x2800], R143 ;  /* 0x0028008f97007988 */ /* 0x0001ea0008000404 */
[----:B------:R1:W5:Y:S01]  /*6700*/  @!P0 LDG.E.U16 R139, desc[UR10][R54.64] ;  /* 0x0000000a368b8981 */ /* 0x000362000c1e1500 */
[----:B------:R-:W-:Y:S01]  /*6710*/  PRMT R140, RZ, 0x7610, R140 ;  /* 0x00007610ff8c7816 */ /* 0x000fe2000000008c */
[----:B0-----:R-:W-:Y:S01]  /*6720*/  IMAD.SHL.U32 R143, R159, 0x2, RZ ;  /* 0x000000029f8f7824 */ /* 0x001fe200078e00ff */
[----:B-1----:R-:W-:Y:S01]  /*6730*/  IADD3 R54, P1, PT, R202, R17, RZ ;  /* 0x00000011ca367210 */ /* 0x002fe20007f3e0ff */
[----:B--2---:R0:W-:Y:S04]  /*6740*/  STS.U16 [R151+UR4+0x3800], R147 ;  /* 0x0038009397007988 */ /* 0x0041e80008000404 */
[----:B------:R-:W-:Y:S01]  /*6750*/  IMAD.X R55, R124, 0x1, R16, P1 ;  /* 0x000000017c377824 */ /* 0x000fe200008e0610 */
[----:B---3--:R-:W-:Y:S04]  /*6760*/  STS.U16 [R151+UR4+0x3000], R150 ;  /* 0x0030009697007988 */ /* 0x008fe80008000404 */
[----:B------:R1:W2:Y:S01]  /*6770*/  @!P0 LDG.E.U16 R140, desc[UR10][R54.64] ;  /* 0x0000000a368c8981 */ /* 0x0002a2000c1e1500 */
[----:B0-----:R-:W-:-:S03]  /*6780*/  LOP3.LUT R147, R143, 0x10, RZ, 0x3c, !PT ;  /* 0x000000108f937812 */ /* 0x001fc600078e3cff */
[----:B----4-:R-:W-:Y:S01]  /*6790*/  STS.U16 [R151+UR4+0x800], R148 ;  /* 0x0008009497007988 */ /* 0x010fe20008000404 */
[----:B-1----:R-:W-:-:S05]  /*67a0*/  IADD3 R54, P1, PT, R169, R17, RZ ;  /* 0x00000011a9367210 */ /* 0x002fca0007f3e0ff */
[----:B------:R-:W-:Y:S01]  /*67b0*/  IMAD.X R55, R168, 0x1, R16, P1 ;  /* 0x00000001a8377824 */ /* 0x000fe200008e0610 */
[----:B-----5:R-:W-:Y:S04]  /*67c0*/  STS.U16 [R151+UR4], R149 ;  /* 0x0000009597007988 */ /* 0x020fe80008000404 */
[----:B------:R-:W-:Y:S04]  /*67d0*/  STS.U16 [R151+UR4+0x1000], R152 ;  /* 0x0010009897007988 */ /* 0x000fe80008000404 */
[----:B------:R-:W-:Y:S04]  /*67e0*/  STS.U16 [R151+UR4+0x1800], R153 ;  /* 0x0018009997007988 */ /* 0x000fe80008000404 */
[----:B------:R0:W-:Y:S02]  /*67f0*/  STS.U16 [R147+UR4+0x2100], R79 ;  /* 0x0021004f93007988 */ /* 0x0001e40008000404 */
[----:B0-----:R-:W-:-:S02]  /*6800*/  PRMT R79, RZ, 0x7610, R79 ;  /* 0x00007610ff4f7816 */ /* 0x001fc4000000004f */
[----:B------:R0:W-:Y:S04]  /*6810*/  STS.U16 [R147+UR4+0x2900], R141 ;  /* 0x0029008d93007988 */ /* 0x0001e80008000404 */
[----:B------:R1:W3:Y:S01]  /*6820*/  @!P0 LDG.E.U16 R79, desc[UR10][R54.64] ;  /* 0x0000000a364f8981 */ /* 0x0002e2000c1e1500 */
[----:B0-----:R-:W-:Y:S02]  /*6830*/  PRMT R141, RZ, 0x7610, R141 ;  /* 0x00007610ff8d7816 */ /* 0x001fe4000000008d */
[----:B-1----:R-:W-:-:S05]  /*6840*/  IADD3 R54, P1, PT, R185, R17, RZ ;  /* 0x00000011b9367210 */ /* 0x002fca0007f3e0ff */
[----:B------:R-:W-:Y:S01]  /*6850*/  IMAD.X R55, R184, 0x1, R16, P1 ;  /* 0x00000001b8377824 */ /* 0x000fe200008e0610 */
[----:B------:R0:W-:Y:S04]  /*6860*/  STS.U16 [R147+UR4+0x3100], R144 ;  /* 0x0031009093007988 */ /* 0x0001e80008000404 */
[----:B------:R1:W4:Y:S01]  /*6870*/  @!P0 LDG.E.U16 R141, desc[UR10][R54.64] ;  /* 0x0000000a368d8981 */ /* 0x000322000c1e1500 */
[----:B0-----:R-:W-:Y:S02]  /*6880*/  PRMT R144, RZ, 0x7610, R144 ;  /* 0x00007610ff907816 */ /* 0x001fe40000000090 */
[----:B-1----:R-:W-:-:S04]  /*6890*/  IADD3 R54, P1, PT, R216, R17, RZ ;  /* 0x00000011d8367210 */ /* 0x002fc80007f3e0ff */
[----:B------:R-:W-:Y:S01]  /*68a0*/  IADD3.X R55, PT, PT, R131, R16, RZ, P1, !PT ;  /* 0x0000001083377210 */ /* 0x000fe20000ffe4ff */
[----:B------:R0:W-:Y:S04]  /*68b0*/  STS.U16 [R147+UR4+0x3900], R146 ;  /* 0x0039009293007988 */ /* 0x0001e80008000404 */
[----:B------:R1:W5:Y:S01]  /*68c0*/  @!P0 LDG.E.U16 R144, desc[UR10][R54.64] ;  /* 0x0000000a36908981 */ /* 0x000362000c1e1500 */
[----:B0-----:R-:W-:Y:S02]  /*68d0*/  PRMT R146, RZ, 0x7610, R146 ;  /* 0x00007610ff927816 */ /* 0x001fe40000000092 */
[----:B-1----:R-:W-:-:S05]  /*68e0*/  IADD3 R54, P1, PT, R200, R17, RZ ;  /* 0x00000011c8367210 */ /* 0x002fca0007f3e0ff */
[----:B------:R-:W-:Y:S01]  /*68f0*/  IMAD.X R55, R123, 0x1, R16, P1 ;  /* 0x000000017b377824 */ /* 0x000fe200008e0610 */
[----:B------:R0:W-:Y:S04]  /*6900*/  STS.U16 [R147+UR4+0x1100], R76 ;  /* 0x0011004c93007988 */ /* 0x0001e80008000404 */
[----:B------:R1:W3:Y:S01]  /*6910*/  @!P0 LDG.E.U16 R146, desc[UR10][R54.64] ;  /* 0x0000000a36928981 */ /* 0x0002e2000c1e1500 */
        /* <DEDUP_REMOVED lines=18> */
[----:B------:R-:W-:-:S04]  /*6a40*/  LOP3.LUT R147, R143, 0x20, RZ, 0x3c, !PT ;  /* 0x000000208f937812 */ /* 0x000fc800078e3cff */
        /* <DEDUP_REMOVED lines=35> */
[----:B------:R0:W5:Y:S01]  /*6c80*/  @!P0 LDG.E.U16 R74, desc[UR10][R54.64] ;  /* 0x0000000a364a8981 */ /* 0x000162000c1e1500 */
[----:B------:R-:W-:Y:S02]  /*6c90*/  PRMT R148, RZ, 0x7610, R148 ;  /* 0x00007610ff947816 */ /* 0x000fe40000000094 */
[----:B0-----:R-:W-:-:S05]  /*6ca0*/  IADD3 R54, P1, PT, R194, R17, RZ ;  /* 0x00000011c2367210 */ /* 0x001fca0007f3e0ff */
[----:B------:R-:W-:-:S05]  /*6cb0*/  IMAD.X R55, R120, 0x1, R16, P1 ;  /* 0x0000000178377824 */ /* 0x000fca00008e0610 */
[----:B------:R0:W5:Y:S01]  /*6cc0*/  @!P0 LDG.E.U16 R148, desc[UR10][R54.64] ;  /* 0x0000000a36948981 */ /* 0x000162000c1e1500 */
[----:B------:R-:W-:-:S03]  /*6cd0*/  LOP3.LUT R149, R143, 0x30, RZ, 0x3c, !PT ;  /* 0x000000308f957812 */ /* 0x000fc600078e3cff */
[----:B------:R1:W-:Y:S04]  /*6ce0*/  STS.U16 [R147+UR4+0x1a00], R78 ;  /* 0x001a004e93007988 */ /* 0x0003e80008000404 */
[----:B------:R2:W-:Y:S01]  /*6cf0*/  STS.U16 [R149+UR4+0x2300], R56 ;  /* 0x0023003895007988 */ /* 0x0005e20008000404 */
[C---:B0-----:R-:W-:Y:S02]  /*6d00*/  LOP3.LUT R55, R158.reuse, 0x7, RZ, 0xc0, !PT ;  /* 0x000000079e377812 */ /* 0x041fe400078ec0ff */
[----:B-1----:R-:W-:Y:S01]  /*6d10*/  LOP3.LUT R78, R143, 0x40, RZ, 0x3c, !PT ;  /* 0x000000408f4e7812 */ /* 0x002fe200078e3cff */
[C---:B--2---:R-:W-:Y:S01]  /*6d20*/  IMAD.SHL.U32 R56, R158.reuse, 0x8, RZ ;  /* 0x000000089e387824 */ /* 0x044fe200078e00ff */
[----:B------:R-:W-:Y:S01]  /*6d30*/  STS.U16 [R149+UR4+0x2b00], R69 ;  /* 0x002b004595007988 */ /* 0x000fe20008000404 */
[----:B------:R-:W-:-:S03]  /*6d40*/  LOP3.LUT R54, R158, 0x60, RZ, 0xc0, !PT ;  /* 0x000000609e367812 */ /* 0x000fc600078ec0ff */
[----:B------:R-:W-:Y:S01]  /*6d50*/  STS.U16 [R149+UR4+0x3300], R91 ;  /* 0x0033005b95007988 */ /* 0x000fe20008000404 */
[----:B------:R-:W-:-:S03]  /*6d60*/  LOP3.LUT R56, R56, 0x30, RZ, 0xc0, !PT ;  /* 0x0000003038387812 */ /* 0x000fc600078ec0ff */
[----:B------:R0:W-:Y:S04]  /*6d70*/  STS.U16 [R149+UR4+0x3b00], R64 ;  /* 0x003b004095007988 */ /* 0x0001e80008000404 */
[----:B------:R-:W-:Y:S04]  /*6d80*/  STS.U16 [R149+UR4+0x300], R90 ;  /* 0x0003005a95007988 */ /* 0x000fe80008000404 */
[----:B------:R-:W-:Y:S01]  /*6d90*/  STS.U16 [R149+UR4+0xb00], R104 ;  /* 0x000b006895007988 */ /* 0x000fe20008000404 */
[----:B0-----:R-:W-:-:S03]  /*6da0*/  IMAD.SHL.U32 R64, R55, 0x10, RZ ;  /* 0x0000001037407824 */ /* 0x001fc600078e00ff */
[----:B------:R-:W-:Y:S04]  /*6db0*/  STS.U16 [R149+UR4+0x1300], R139 ;  /* 0x0013008b95007988 */ /* 0x000fe80008000404 */
[----:B------:R-:W-:Y:S04]  /*6dc0*/  STS.U16 [R149+UR4+0x1b00], R140 ;  /* 0x001b008c95007988 */ /* 0x000fe80008000404 */
[----:B------:R0:W-:Y:S01]  /*6dd0*/  STS.U16 [R78+UR4+0x2400], R53 ;  /* 0x002400354e007988 */ /* 0x0001e20008000404 */
[C---:B------:R-:W-:Y:S01]  /*6de0*/  IMAD R56, R55.reuse, 0x40, R56 ;  /* 0x0000004037387824 */ /* 0x040fe200078e0238 */
[----:B------:R-:W-:Y:S01]  /*6df0*/  LEA R54, R55, R54, 0x2 ;  /* 0x0000003637367211 */ /* 0x000fe200078e10ff */
[----:B0-----:R-:W-:Y:S01]  /*6e00*/  IMAD.SHL.U32 R53, R158, 0x2, RZ ;  /* 0x000000029e357824 */ /* 0x001fe200078e00ff */
[----:B------:R-:W0:Y:S04]  /*6e10*/  S2UR UR7, SR_CgaCtaId ;  /* 0x00000000000779c3 */ /* 0x000e280000008800 */
[----:B------:R-:W-:-:S02]  /*6e20*/  LOP3.LUT R139, R64, 0x30, R53, 0x78, !PT ;  /* 0x00000030408b7812 */ /* 0x000fc400078e7835 */
[----:B------:R-:W-:Y:S02]  /*6e30*/  LOP3.LUT R55, R56, 0x10, R53, 0x78, !PT ;  /* 0x0000001038377812 */ /* 0x000fe400078e7835 */
[C---:B------:R-:W-:Y:S01]  /*6e40*/  LOP3.LUT R53, R143.reuse, 0x50, RZ, 0x3c, !PT ;  /* 0x000000508f357812 */ /* 0x040fe200078e3cff */
[----:B------:R-:W-:Y:S01]  /*6e50*/  IMAD.U32 R139, R54, 0x40, R139 ;  /* 0x00000040368b7824 */ /* 0x000fe200078e008b */
[C---:B------:R-:W-:Y:S02]  /*6e60*/  LOP3.LUT R54, R143.reuse, 0x60, RZ, 0x3c, !PT ;  /* 0x000000608f367812 */ /* 0x040fe400078e3cff */
[----:B------:R-:W-:Y:S01]  /*6e70*/  LOP3.LUT R143, R143, 0x70, RZ, 0x3c, !PT ;  /* 0x000000708f8f7812 */ /* 0x000fe200078e3cff */
[----:B------:R-:W-:Y:S04]  /*6e80*/  STS.U16 [R78+UR4+0x2c00], R72 ;  /* 0x002c00484e007988 */ /* 0x000fe80008000404 */
[----:B------:R-:W-:Y:S04]  /*6e90*/  STS.U16 [R78+UR4+0x3400], R97 ;  /* 0x003400614e007988 */ /* 0x000fe80008000404 */
[----:B------:R-:W-:Y:S04]  /*6ea0*/  STS.U16 [R78+UR4+0x3c00], R65 ;  /* 0x003c00414e007988 */ /* 0x000fe80008000404 */
[----:B---3--:R-:W-:Y:S04]  /*6eb0*/  STS.U16 [R78+UR4+0x400], R79 ;  /* 0x0004004f4e007988 */ /* 0x008fe80008000404 */
[----:B----4-:R-:W-:Y:S04]  /*6ec0*/  STS.U16 [R78+UR4+0xc00], R141 ;  /* 0x000c008d4e007988 */ /* 0x010fe80008000404 */
[----:B-----5:R-:W-:Y:S04]  /*6ed0*/  STS.U16 [R78+UR4+0x1400], R144 ;  /* 0x001400904e007988 */ /* 0x020fe80008000404 */
[----:B------:R-:W-:Y:S04]  /*6ee0*/  STS.U16 [R78+UR4+0x1c00], R146 ;  /* 0x001c00924e007988 */ /* 0x000fe80008000404 */
[----:B------:R-:W-:Y:S04]  /*6ef0*/  STS.U16 [R53+UR4+0x2500], R52 ;  /* 0x0025003435007988 */ /* 0x000fe80008000404 */
[----:B------:R-:W-:Y:S04]  /*6f00*/  STS.U16 [R53+UR4+0x2d00], R73 ;  /* 0x002d004935007988 */ /* 0x000fe80008000404 */
[----:B------:R-:W-:Y:S04]  /*6f10*/  STS.U16 [R53+UR4+0x3500], R98 ;  /* 0x0035006235007988 */ /* 0x000fe80008000404 */
[----:B------:R-:W-:Y:S04]  /*6f20*/  STS.U16 [R53+UR4+0x3d00], R66 ;  /* 0x003d004235007988 */ /* 0x000fe80008000404 */
[----:B------:R-:W-:Y:S04]  /*6f30*/  STS.U16 [R53+UR4+0x500], R76 ;  /* 0x0005004c35007988 */ /* 0x000fe80008000404 */
[----:B------:R-:W-:Y:S04]  /*6f40*/  STS.U16 [R53+UR4+0xd00], R89 ;  /* 0x000d005935007988 */ /* 0x000fe80008000404 */
[----:B------:R-:W-:Y:S01]  /*6f50*/  STS.U16 [R53+UR4+0x1500], R96 ;  /* 0x0015006035007988 */ /* 0x000fe20008000404 */
[----:B------:R-:W-:Y:S01]  /*6f60*/  IMAD.SHL.U32 R104, R158, 0x20, RZ ;  /* 0x000000209e687824 */ /* 0x000fe200078e00ff */
[----:B------:R-:W-:-:S02]  /*6f70*/  UMOV UR6, 0x400 ;  /* 0x0000040000067882 */ /* 0x000fc40000000000 */
[----:B------:R-:W-:Y:S04]  /*6f80*/  STS.U16 [R53+UR4+0x1d00], R99 ;  /* 0x001d006335007988 */ /* 0x000fe80008000404 */
[----:B------:R-:W-:Y:S04]  /*6f90*/  STS.U16 [R54+UR4+0x2600], R57 ;  /* 0x0026003936007988 */ /* 0x000fe80008000404 */
[----:B------:R-:W-:Y:S04]  /*6fa0*/  STS.U16 [R54+UR4+0x2e00], R75 ;  /* 0x002e004b36007988 */ /* 0x000fe80008000404 */
[----:B------:R1:W-:Y:S04]  /*6fb0*/  STS.U16 [R54+UR4+0x3600], R137 ;  /* 0x0036008936007988 */ /* 0x0003e80008000404 */
[----:B------:R-:W-:Y:S04]  /*6fc0*/  STS.U16 [R54+UR4+0x3e00], R67 ;  /* 0x003e004336007988 */ /* 0x000fe80008000404 */
[----:B------:R-:W-:Y:S01]  /*6fd0*/  STS.U16 [R54+UR4+0x600], R59 ;  /* 0x0006003b36007988 */ /* 0x000fe20008000404 */
[----:B0-----:R-:W-:Y:S01]  /*6fe0*/  ULEA UR6, UR7, UR6, 0x18 ;  /* 0x0000000607067291 */ /* 0x001fe2000f8ec0ff */
[----:B------:R-:W-:-:S02]  /*6ff0*/  LOP3.LUT R104, R55, 0x200, R104, 0xf8, !PT ;  /* 0x0000020037687812 */ /* 0x000fc400078ef868 */
[----:B------:R-:W-:Y:S04]  /*7000*/  STS.U16 [R54+UR4+0xe00], R88 ;  /* 0x000e005836007988 */ /* 0x000fe80008000404 */
[----:B------:R-:W-:Y:S04]  /*7010*/  STS.U16 [R54+UR4+0x1600], R142 ;  /* 0x0016008e36007988 */ /* 0x000fe80008000404 */
[----:B------:R-:W-:Y:S04]  /*7020*/  STS.U16 [R54+UR4+0x1e00], R145 ;  /* 0x001e009136007988 */ /* 0x000fe80008000404 */
[----:B------:R-:W-:Y:S04]  /*7030*/  STS.U16 [R143+UR4+0x2700], R58 ;  /* 0x0027003a8f007988 */ /* 0x000fe80008000404 */
[----:B------:R-:W-:Y:S04]  /*7040*/  STS.U16 [R143+UR4+0x2f00], R77 ;  /* 0x002f004d8f007988 */ /* 0x000fe80008000404 */
[----:B------:R0:W-:Y:S04]  /*7050*/  STS.U16 [R143+UR4+0x3700], R138 ;  /* 0x0037008a8f007988 */ /* 0x0001e80008000404 */
[----:B------:R-:W-:Y:S04]  /*7060*/  STS.U16 [R143+UR4+0x3f00], R68 ;  /* 0x003f00448f007988 */ /* 0x000fe80008000404 */
[----:B------:R-:W-:Y:S04]  /*7070*/  STS.U16 [R143+UR4+0x700], R70 ;  /* 0x000700468f007988 */ /* 0x000fe80008000404 */
[----:B------:R-:W-:Y:S04]  /*7080*/  STS.U16 [R143+UR4+0xf00], R71 ;  /* 0x000f00478f007988 */ /* 0x000fe80008000404 */
[----:B------:R-:W-:Y:S04]  /*7090*/  STS.U16 [R143+UR4+0x1700], R74 ;  /* 0x0017004a8f007988 */ /* 0x000fe80008000404 */
[----:B------:R-:W-:Y:S01]  /*70a0*/  STS.U16 [R143+UR4+0x1f00], R148 ;  /* 0x001f00948f007988 */ /* 0x000fe20008000404 */
[----:B------:R-:W-:Y:S01]  /*70b0*/  BAR.SYNC.DEFER_BLOCKING 0x0 ;  /* 0x0000000000007b1d */ /* 0x000fe20000010000 */
[----:B-1----:R-:W-:-:S05]  /*70c0*/  LOP3.LUT R137, R104, 0x20, RZ, 0x3c, !PT ;  /* 0x0000002068897812 */ /* 0x002fca00078e3cff */
[----:B------:R-:W-:Y:S04]  /*70d0*/  LDSM.16.MT88.4 R56, [R104+UR6+0x4000] ;  /* 0x004000066838783b */ /* 0x000fe80008004200 */
[----:B------:R-:W1:Y:S04]  /*70e0*/  LDSM.16.M88.4 R88, [R139+UR6] ;  /* 0x000000068b58783b */ /* 0x000e680008000200 */
[----:B------:R-:W2:Y:S04]  /*70f0*/  LDSM.16.M88.4 R64, [R139+UR6+0x2000] ;  /* 0x002000068b40783b */ /* 0x000ea80008000200 */
[----:B------:R-:W3:Y:S04]  /*7100*/  LDSM.16.MT88.4 R52, [R137+UR6+0x4000] ;  /* 0x004000068934783b */ /* 0x000ee80008004200 */
[----:B------:R-:W4:Y:S04]  /*7110*/  LDSM.16.MT88.4 R68, [R104+UR6+0x4400] ;  /* 0x004400066844783b */ /* 0x000f280008004200 */
[----:B------:R-:W5:Y:S01]  /*7120*/  LDSM.16.MT88.4 R76, [R137+UR6+0x4400] ;  /* 0x00440006894c783b */ /* 0x000f620008004200 */
[----:B0-----:R-:W-:-:S03]  /*7130*/  LOP3.LUT R138, R139, 0x40, RZ, 0x3c, !PT ;  /* 0x000000408b8a7812 */ /* 0x001fc600078e3cff */
[----:B------:R-:W-:Y:S04]  /*7140*/  LDSM.16.MT88.4 R96, [R104+UR6+0x4800] ;  /* 0x004800066860783b */ /* 0x000fe80008004200 */
[----:B------:R-:W-:Y:S01]  /*7150*/  LDSM.16.MT88.4 R72, [R137+UR6+0x4800] ;  /* 0x004800068948783b */ /* 0x000fe20008004200 */
[C---:B-1----:R-:W-:Y:S08]  /*7160*/  HMMA.16816.F32.BF16 R60, R56.reuse, R88, R60 ;  /* 0x00000058383c723c */ /* 0x042ff0000004183c */
[----:B--2---:R-:W-:Y:S01]  /*7170*/  HMMA.16816.F32.BF16 R92, R56, R64, R92 ;  /* 0x00000040385c723c */ /* 0x004fe2000004185c */
[----:B------:R-:W0:Y:S07]  /*7180*/  LDSM.16.M88.4 R56, [R138+UR6] ;  /* 0x000000068a38783b */ /* 0x000e2e0008000200 */
[C---:B---3--:R-:W-:Y:S08]  /*7190*/  HMMA.16816.F32.BF16 R84, R52.reuse, R88, R84 ;  /* 0x000000583454723c */ /* 0x048ff00000041854 */
[----:B------:R-:W-:Y:S01]  /*71a0*/  HMMA.16816.F32.BF16 R80, R52, R64, R80 ;  /* 0x000000403450723c */ /* 0x000fe20000041850 */
[----:B------:R-:W1:Y:S07]  /*71b0*/  LDSM.16.M88.4 R52, [R138+UR6+0x2000] ;  /* 0x002000068a34783b */ /* 0x000e6e0008000200 */
[C---:B----4-:R-:W-:Y:S08]  /*71c0*/  HMMA.16816.F32.BF16 R60, R68.reuse, R90, R60 ;  /* 0x0000005a443c723c */ /* 0x050ff0000004183c */
[----:B------:R-:W-:Y:S01]  /*71d0*/  HMMA.16816.F32.BF16 R68, R68, R66, R92 ;  /* 0x000000424444723c */ /* 0x000fe2000004185c */
[----:B------:R-:W2:Y:S07]  /*71e0*/  LDSM.16.MT88.4 R92, [R104+UR6+0x4c00] ;  /* 0x004c0006685c783b */ /* 0x000eae0008004200 */
[C---:B-----5:R-:W-:Y:S01]  /*71f0*/  HMMA.16816.F32.BF16 R88, R76.reuse, R90, R84 ;  /* 0x0000005a4c58723c */ /* 0x060fe20000041854 */
[----:B------:R-:W3:Y:S07]  /*7200*/  LDSM.16.MT88.4 R84, [R137+UR6+0x4c00] ;  /* 0x004c00068954783b */ /* 0x000eee0008004200 */
[----:B------:R-:W-:Y:S01]  /*7210*/  HMMA.16816.F32.BF16 R64, R76, R66, R80 ;  /* 0x000000424c40723c */ /* 0x000fe20000041850 */
[----:B------:R-:W-:Y:S04]  /*7220*/  LDSM.16.MT88.4 R76, [R104+UR6+0x5000] ;  /* 0x00500006684c783b */ /* 0x000fe80008004200 */
[----:B------:R-:W4:Y:S03]  /*7230*/  LDSM.16.M88.4 R80, [R139+UR6+0x80] ;  /* 0x000080068b50783b */ /* 0x000f260008000200 */
[C---:B0-----:R-:W-:Y:S08]  /*7240*/  HMMA.16816.F32.BF16 R60, R96.reuse, R56, R60 ;  /* 0x00000038603c723c */ /* 0x041ff0000004183c */
[----:B-1----:R-:W-:Y:S01]  /*7250*/  HMMA.16816.F32.BF16 R96, R96, R52, R68 ;  /* 0x000000346060723c */ /* 0x002fe20000041844 */
[----:B------:R-:W0:Y:S07]  /*7260*/  LDSM.16.M88.4 R68, [R139+UR6+0x2080] ;  /* 0x002080068b44783b */ /* 0x000e2e0008000200 */
[C---:B------:R-:W-:Y:S08]  /*7270*/  HMMA.16816.F32.BF16 R88, R72.reuse, R56, R88 ;  /* 0x000000384858723c */ /* 0x040ff00000041858 */
[----:B------:R-:W-:Y:S01]  /*7280*/  HMMA.16816.F32.BF16 R72, R72, R52, R64 ;  /* 0x000000344848723c */ /* 0x000fe20000041840 */
[----:B------:R-:W1:Y:S07]  /*7290*/  LDSM.16.MT88.4 R64, [R137+UR6+0x5000] ;  /* 0x005000068940783b */ /* 0x000e6e0008004200 */
[-C--:B--2---:R-:W-:Y:S08]  /*72a0*/  HMMA.16816.F32.BF16 R60, R92, R58.reuse, R60 ;  /* 0x0000003a5c3c723c */ /* 0x084ff0000004183c */
[----:B---3--:R-:W-:Y:S01]  /*72b0*/  HMMA.16816.F32.BF16 R88, R84, R58, R88 ;  /* 0x0000003a5458723c */ /* 0x008fe20000041858 */
[----:B------:R-:W2:Y:S07]  /*72c0*/  LDSM.16.MT88.4 R56, [R104+UR6+0x5400] ;  /* 0x005400066838783b */ /* 0x000eae0008004200 */
[-C--:B------:R-:W-:Y:S01]  /*72d0*/  HMMA.16816.F32.BF16 R96, R92, R54.reuse, R96 ;  /* 0x000000365c60723c */ /* 0x080fe20000041860 */
[----:B------:R-:W-:Y:S07]  /*72e0*/  LDSM.16.MT88.4 R92, [R104+UR6+0x5800] ;  /* 0x00580006685c783b */ /* 0x000fee0008004200 */
[----:B------:R-:W-:Y:S01]  /*72f0*/  HMMA.16816.F32.BF16 R72, R84, R54, R72 ;  /* 0x000000365448723c */ /* 0x000fe20000041848 */
[----:B------:R-:W3:Y:S04]  /*7300*/  LDSM.16.MT88.4 R52, [R137+UR6+0x5400] ;  /* 0x005400068934783b */ /* 0x000ee80008004200 */
[----:B------:R-:W5:Y:S03]  /*7310*/  LDSM.16.M88.4 R84, [R138+UR6+0x80] ;  /* 0x000080068a54783b */ /* 0x000f660008000200 */
[C---:B----4-:R-:W-:Y:S08]  /*7320*/  HMMA.16816.F32.BF16 R60, R76.reuse, R80, R60 ;  /* 0x000000504c3c723c */ /* 0x050ff0000004183c */
[----:B0-----:R-:W-:Y:S01]  /*7330*/  HMMA.16816.F32.BF16 R96, R76, R68, R96 ;  /* 0x000000444c60723c */ /* 0x001fe20000041860 */
[----:B------:R-:W-:Y:S07]  /*7340*/  LDSM.16.M88.4 R76, [R138+UR6+0x2080] ;  /* 0x002080068a4c783b */ /* 0x000fee0008000200 */
[C---:B-1----:R-:W-:Y:S08]  /*7350*/  HMMA.16816.F32.BF16 R88, R64.reuse, R80, R88 ;  /* 0x000000504058723c */ /* 0x042ff00000041858 */
[----:B------:R-:W-:Y:S01]  /*7360*/  HMMA.16816.F32.BF16 R72, R64, R68, R72 ;  /* 0x000000444048723c */ /* 0x000fe20000041848 */
[----:B------:R-:W0:Y:S07]  /*7370*/  LDSM.16.MT88.4 R64, [R137+UR6+0x5800] ;  /* 0x005800068940783b */ /* 0x000e2e0008004200 */
[C---:B--2---:R-:W-:Y:S08]  /*7380*/  HMMA.16816.F32.BF16 R60, R56.reuse, R82, R60 ;  /* 0x00000052383c723c */ /* 0x044ff0000004183c */
[----:B------:R-:W-:Y:S01]  /*7390*/  HMMA.16816.F32.BF16 R96, R56, R70, R96 ;  /* 0x000000463860723c */ /* 0x000fe20000041860 */
[----:B------:R-:W1:Y:S07]  /*73a0*/  LDSM.16.MT88.4 R56, [R104+UR6+0x5c00] ;  /* 0x005c00066838783b */ /* 0x000e6e0008004200 */
[----:B---3--:R-:W-:Y:S01]  /*73b0*/  HMMA.16816.F32.BF16 R88, R52, R82, R88 ;  /* 0x000000523458723c */ /* 0x008fe20000041858 */
[----:B------:R-:W2:Y:S07]  /*73c0*/  LDSM.16.MT88.4 R80, [R137+UR6+0x5c00] ;  /* 0x005c00068950783b */ /* 0x000eae0008004200 */
[----:B-----5:R-:W-:-:S12]  /*73d0*/  HMMA.16816.F32.BF16 R60, R92, R84, R60 ;  /* 0x000000545c3c723c */ /* 0x020fd8000004183c */
[----:B0-----:R-:W-:Y:S08]  /*73e0*/  HMMA.16816.F32.BF16 R88, R64, R84, R88 ;  /* 0x000000544058723c */ /* 0x001ff00000041858 */
[----:B------:R-:W-:Y:S01]  /*73f0*/  HMMA.16816.F32.BF16 R72, R52, R70, R72 ;  /* 0x000000463448723c */ /* 0x000fe20000041848 */
[----:B------:R-:W0:Y:S07]  /*7400*/  LDC R52, c[0x0][0x3a8] ;  /* 0x0000ea00ff347b82 */ /* 0x000e2e0000000800 */
[-C--:B-1----:R-:W-:Y:S08]  /*7410*/  HMMA.16816.F32.BF16 R60, R56, R86.reuse, R60 ;  /* 0x00000056383c723c */ /* 0x082ff0000004183c */
[----:B--2---:R-:W-:Y:S01]  /*7420*/  HMMA.16816.F32.BF16 R84, R80, R86, R88 ;  /* 0x000000565054723c */ /* 0x004fe20000041858 */
[----:B------:R-:W1:Y:S07]  /*7430*/  LDC R90, c[0x0][0x3ac] ;  /* 0x0000eb00ff5a7b82 */ /* 0x000e6e0000000800 */
[-C--:B------:R-:W-:Y:S08]  /*7440*/  HMMA.16816.F32.BF16 R92, R92, R76.reuse, R96 ;  /* 0x0000004c5c5c723c */ /* 0x080ff00000041860 */
[----:B------:R-:W-:Y:S01]  /*7450*/  HMMA.16816.F32.BF16 R72, R64, R76, R72 ;  /* 0x0000004c4048723c */ /* 0x000fe20000041848 */
[----:B0-----:R-:W-:-:S02]  /*7460*/  IMAD.SHL.U32 R53, R52, 0x80, RZ ;  /* 0x0000008034357824 */ /* 0x001fc400078e00ff */
[----:B------:R-:W-:Y:S02]  /*7470*/  IMAD.MOV.U32 R55, RZ, RZ, R6 ;  /* 0x000000ffff377224 */ /* 0x000fe400078e0006 */
[----:B------:R-:W-:-:S04]  /*7480*/  IMAD.WIDE R50, R53, 0x2, R50 ;  /* 0x0000000235327825 */ /* 0x000fc800078e0232 */
[----:B------:R-:W-:Y:S01]  /*7490*/  IMAD.MOV.U32 R6, RZ, RZ, R47 ;  /* 0x000000ffff067224 */ /* 0x000fe200078e002f */
[----:B------:R-:W-:Y:S01]  /*74a0*/  MOV R47, R9 ;  /* 0x00000009002f7202 */ /* 0x000fe20000000f00 */
[----:B------:R-:W-:Y:S01]  /*74b0*/  IMAD.MOV.U32 R228, RZ, RZ, R51 ;  /* 0x000000ffffe47224 */ /* 0x000fe200078e0033 */
[----:B-1----:R-:W-:Y:S01]  /*74c0*/  SHF.L.U32 R90, R90, 0x7, RZ ;  /* 0x000000075a5a7819 */ /* 0x002fe200000006ff */
[-C--:B------:R-:W-:Y:S01]  /*74d0*/  HMMA.16816.F32.BF16 R92, R56, R78.reuse, R92 ;  /* 0x0000004e385c723c */ /* 0x080fe2000004185c */
[----:B------:R-:W-:Y:S02]  /*74e0*/  IMAD.MOV.U32 R51, RZ, RZ, R11 ;  /* 0x000000ffff337224 */ /* 0x000fe400078e000b */
[----:B------:R-:W-:Y:S02]  /*74f0*/  IMAD.MOV.U32 R56, RZ, RZ, R44 ;  /* 0x000000ffff387224 */ /* 0x000fe400078e002c */
[----:B------:R-:W-:Y:S01]  /*7500*/  IMAD.MOV.U32 R57, RZ, RZ, R12 ;  /* 0x000000ffff397224 */ /* 0x000fe200078e000c */
[----:B------:R-:W-:Y:S01]  /*7510*/  MOV R66, R41 ;  /* 0x0000002900427202 */ /* 0x000fe20000000f00 */
[----:B------:R-:W-:Y:S01]  /*7520*/  IMAD.MOV.U32 R54, RZ, RZ, R49 ;  /* 0x000000ffff367224 */ /* 0x000fe200078e0031 */
[----:B------:R-:W-:Y:S01]  /*7530*/  HMMA.16816.F32.BF16 R80, R80, R78, R72 ;  /* 0x0000004e5050723c */ /* 0x000fe20000041848 */
[----:B------:R-:W-:Y:S01]  /*7540*/  IMAD.MOV.U32 R11, RZ, RZ, R10 ;  /* 0x000000ffff0b7224 */ /* 0x000fe200078e000a */
[----:B------:R-:W-:Y:S01]  /*7550*/  MOV R74, R36 ;  /* 0x00000024004a7202 */ /* 0x000fe20000000f00 */
[----:B------:R-:W-:-:S02]  /*7560*/  IMAD.MOV.U32 R49, RZ, RZ, R7 ;  /* 0x000000ffff317224 */ /* 0x000fc400078e0007 */
[----:B------:R-:W-:Y:S02]  /*7570*/  IMAD.MOV.U32 R10, RZ, RZ, R45 ;  /* 0x000000ffff0a7224 */ /* 0x000fe400078e002d */
[----:B------:R-:W-:Y:S02]  /*7580*/  IMAD.MOV.U32 R58, RZ, RZ, R43 ;  /* 0x000000ffff3a7224 */ /* 0x000fe400078e002b */
[----:B------:R-:W-:Y:S02]  /*7590*/  IMAD.MOV.U32 R59, RZ, RZ, R13 ;  /* 0x000000ffff3b7224 */ /* 0x000fe400078e000d */
[----:B------:R-:W-:Y:S02]  /*75a0*/  IMAD.MOV.U32 R7, RZ, RZ, R8 ;  /* 0x000000ffff077224 */ /* 0x000fe400078e0008 */
[----:B------:R-:W-:Y:S02]  /*75b0*/  IMAD.MOV.U32 R67, RZ, RZ, R15 ;  /* 0x000000ffff437224 */ /* 0x000fe400078e000f */
[----:B------:R-:W-:Y:S01]  /*75c0*/  IMAD.WIDE R44, R90, 0x2, R46 ;  /* 0x000000025a2c7825 */ /* 0x000fe200078e022e */
[----:B------:R-:W-:-:S02]  /*75d0*/  LOP3.LUT R19, R19, R18, RZ, 0x3c, !PT ;  /* 0x0000001213137212 */ /* 0x000fc400078e3cff */
[----:B------:R-:W-:Y:S01]  /*75e0*/  LOP3.LUT R191, R191, R190, RZ, 0x3c, !PT ;  /* 0x000000bebfbf7212 */ /* 0x000fe200078e3cff */
[----:B------:R-:W-:Y:S01]  /*75f0*/  IMAD.MOV.U32 R75, RZ, RZ, R106 ;  /* 0x000000ffff4b7224 */ /* 0x000fe200078e006a */
[----:B------:R-:W-:Y:S01]  /*7600*/  LOP3.LUT R187, R187, R186, RZ, 0x3c, !PT ;  /* 0x000000babbbb7212 */ /* 0x000fe200078e3cff */
[C---:B------:R-:W-:Y:S01]  /*7610*/  IMAD.WIDE R12, R90.reuse, 0x2, R56 ;  /* 0x000000025a0c7825 */ /* 0x040fe200078e0238 */
[----:B------:R-:W-:Y:S02]  /*7620*/  LOP3.LUT R185, R185, R184, RZ, 0x3c, !PT ;  /* 0x000000b8b9b97212 */ /* 0x000fe400078e3cff */
[----:B------:R-:W-:Y:S01]  /*7630*/  LOP3.LUT R183, R183, R182, RZ, 0x3c, !PT ;  /* 0x000000b6b7b77212 */ /* 0x000fe200078e3cff */
[----:B------:R-:W-:Y:S01]  /*7640*/  IMAD.MOV.U32 R68, RZ, RZ, R40 ;  /* 0x000000ffff447224 */ /* 0x000fe200078e0028 */
        /* <DEDUP_REMOVED lines=18> */
[----:B------:R-:W-:Y:S01]  /*7770*/  MOV R139, R110 ;  /* 0x0000006e008b7202 */ /* 0x000fe20000000f00 */
[----:B------:R-:W-:Y:S01]  /*7780*/  IMAD.WIDE R40, R90, 0x2, R58 ;  /* 0x000000025a287825 */ /* 0x000fe200078e023a */
[----:B------:R-:W-:Y:S01]  /*7790*/  UIADD3 UR5, UPT, UPT, UR5, -0x1, URZ ;  /* 0xffffffff05057890 */ /* 0x000fe2000fffe0ff */
[----:B------:R-:W-:-:S02]  /*77a0*/  LOP3.LUT R18, R19, R18, RZ, 0x3c, !PT ;  /* 0x0000001213127212 */ /* 0x000fc400078e3cff */
[----:B------:R-:W-:Y:S02]  /*77b0*/  IMAD.MOV.U32 R98, RZ, RZ, R33 ;  /* 0x000000ffff627224 */ /* 0x000fe400078e0021 */
[----:B------:R-:W-:Y:S02]  /*77c0*/  IMAD.MOV.U32 R99, RZ, RZ, R109 ;  /* 0x000000ffff637224 */ /* 0x000fe400078e006d */
[----:B------:R-:W-:Y:S01]  /*77d0*/  IMAD.WIDE R8, R90, 0x2, R6 ;  /* 0x000000025a087825 */ /* 0x000fe200078e0206 */
[----:B------:R-:W-:-:S03]  /*77e0*/  LOP3.LUT R190, R191, R190, RZ, 0x3c, !PT ;  /* 0x000000bebfbe7212 */ /* 0x000fc600078e3cff */
[----:B------:R-:W-:Y:S01]  /*77f0*/  IMAD.WIDE R42, R90, 0x2, R10 ;  /* 0x000000025a2a7825 */ /* 0x000fe200078e020a */
[----:B------:R-:W-:-:S03]  /*7800*/  LOP3.LUT R186, R187, R186, RZ, 0x3c, !PT ;  /* 0x000000babbba7212 */ /* 0x000fc600078e3cff */
[----:B------:R-:W-:Y:S01]  /*7810*/  IMAD.WIDE R106, R90, 0x2, R66 ;  /* 0x000000025a6a7825 */ /* 0x000fe200078e0242 */
[----:B------:R-:W-:-:S03]  /*7820*/  LOP3.LUT R184, R185, R184, RZ, 0x3c, !PT ;  /* 0x000000b8b9b87212 */ /* 0x000fc600078e3cff */
[----:B------:R-:W-:Y:S01]  /*7830*/  IMAD.MOV.U32 R46, RZ, RZ, R44 ;  /* 0x000000ffff2e7224 */ /* 0x000fe200078e002c */
[----:B------:R-:W-:Y:S01]  /*7840*/  LOP3.LUT R182, R183, R182, RZ, 0x3c, !PT ;  /* 0x000000b6b7b67212 */ /* 0x000fe200078e3cff */
[----:B------:R-:W-:Y:S01]  /*7850*/  IMAD.MOV.U32 R70, RZ, RZ, R39 ;  /* 0x000000ffff467224 */ /* 0x000fe200078e0027 */
        /* <DEDUP_REMOVED lines=16> */
[----:B------:R-:W-:Y:S01]  /*7960*/  IMAD.WIDE R38, R90, 0x2, R68 ;  /* 0x000000025a267825 */ /* 0x000fe200078e0244 */
[----:B------:R-:W-:-:S03]  /*7970*/  MOV R148, R27 ;  /* 0x0000001b00947202 */ /* 0x000fc60000000f00 */
[----:B------:R-:W-:Y:S01]  /*7980*/  IMAD.WIDE R108, R90, 0x2, R76 ;  /* 0x000000025a6c7825 */ /* 0x000fe200078e024c */
[----:B------:R-:W-:-:S03]  /*7990*/  MOV R211, R128 ;  /* 0x0000008000d37202 */ /* 0x000fc60000000f00 */
[----:B------:R-:W-:Y:S02]  /*79a0*/  IMAD.MOV.U32 R12, RZ, RZ, R13 ;  /* 0x000000ffff0c7224 */ /* 0x000fe400078e000d */
[----:B------:R-:W-:Y:S02]  /*79b0*/  IMAD.MOV.U32 R229, RZ, RZ, R50 ;  /* 0x000000ffffe57224 */ /* 0x000fe400078e0032 */
[----:B------:R-:W-:Y:S02]  /*79c0*/  IMAD.MOV.U32 R4, RZ, RZ, R100 ;  /* 0x000000ffff047224 */ /* 0x000fe400078e0064 */
[----:B------:R-:W-:Y:S02]  /*79d0*/  IMAD.MOV.U32 R142, RZ, RZ, R30 ;  /* 0x000000ffff8e7224 */ /* 0x000fe400078e001e */
[----:B------:R-:W-:Y:S02]  /*79e0*/  IMAD.MOV.U32 R143, RZ, RZ, R112 ;  /* 0x000000ffff8f7224 */ /* 0x000fe400078e0070 */
[----:B------:R-:W-:-:S02]  /*79f0*/  IMAD.MOV.U32 R146, RZ, RZ, R28 ;  /* 0x000000ffff927224 */ /* 0x000fc400078e001c */
[----:B------:R-:W-:Y:S02]  /*7a00*/  IMAD.MOV.U32 R147, RZ, RZ, R114 ;  /* 0x000000ffff937224 */ /* 0x000fe400078e0072 */
[----:B------:R-:W-:Y:S01]  /*7a10*/  IMAD.WIDE R14, R90, 0x2, R64 ;  /* 0x000000025a0e7825 */ /* 0x000fe200078e0240 */
[----:B------:R-:W-:-:S03]  /*7a20*/  UISETP.NE.U32.AND UP0, UPT, UR5, URZ, UPT ;  /* 0x000000ff0500728c */ /* 0x000fc6000bf05070 */
[----:B------:R-:W-:Y:S01]  /*7a30*/  IMAD.WIDE R36, R90, 0x2, R72 ;  /* 0x000000025a247825 */ /* 0x000fe200078e0248 */
[----:B------:R-:W-:-:S03]  /*7a40*/  LOP3.LUT R19, R19, R18, RZ, 0x3c, !PT ;  /* 0x0000001213137212 */ /* 0x000fc600078e3cff */
[----:B------:R-:W-:Y:S01]  /*7a50*/  IMAD.WIDE R32, R90, 0x2, R96 ;  /* 0x000000025a207825 */ /* 0x000fe200078e0260 */
[----:B------:R-:W-:-:S03]  /*7a60*/  MOV R193, R119 ;  /* 0x0000007700c17202 */ /* 0x000fc60000000f00 */
[----:B------:R-:W-:Y:S02]  /*7a70*/  IMAD.MOV.U32 R13, RZ, RZ, R41 ;  /* 0x000000ffff0d7224 */ /* 0x000fe400078e0029 */
[----:B------:R-:W-:Y:S02]  /*7a80*/  IMAD.MOV.U32 R50, RZ, RZ, R20 ;  /* 0x000000ffff327224 */ /* 0x000fe400078e0014 */
[----:B------:R-:W-:Y:S02]  /*7a90*/  IMAD.MOV.U32 R144, RZ, RZ, R29 ;  /* 0x000000ffff907224 */ /* 0x000fe400078e001d */
[----:B------:R-:W-:Y:S02]  /*7aa0*/  IMAD.MOV.U32 R145, RZ, RZ, R113 ;  /* 0x000000ffff917224 */ /* 0x000fe400078e0071 */
[----:B------:R-:W-:Y:S01]  /*7ab0*/  IMAD.WIDE R110, R90, 0x2, R98 ;  /* 0x000000025a6e7825 */ /* 0x000fe200078e0262 */
[----:B------:R-:W-:-:S03]  /*7ac0*/  LOP3.LUT R191, R191, R190, RZ, 0x3c, !PT ;  /* 0x000000bebfbf7212 */ /* 0x000fc600078e3cff */
[----:B------:R-:W-:Y:S01]  /*7ad0*/  IMAD.MOV.U32 R47, RZ, RZ, R8 ;  /* 0x000000ffff2f7224 */ /* 0x000fe200078e0008 */
[----:B------:R-:W-:Y:S01]  /*7ae0*/  MOV R8, R9 ;  /* 0x0000000900087202 */ /* 0x000fe20000000f00 */
[----:B------:R-:W-:Y:S02]  /*7af0*/  IMAD.MOV.U32 R10, RZ, RZ, R43 ;  /* 0x000000ffff0a7224 */ /* 0x000fe400078e002b */
[----:B------:R-:W-:Y:S01]  /*7b00*/  IMAD.MOV.U32 R41, RZ, RZ, R106 ;  /* 0x000000ffff297224 */ /* 0x000fe200078e006a */
[----:B------:R-:W-:Y:S01]  /*7b10*/  LOP3.LUT R187, R187, R186, RZ, 0x3c, !PT ;  /* 0x000000babbbb7212 */ /* 0x000fe200078e3cff */
[----:B------:R-:W-:Y:S01]  /*7b20*/  IMAD.MOV.U32 R20, RZ, RZ, R21 ;  /* 0x000000ffff147224 */ /* 0x000fe200078e0015 */
[----:B------:R-:W-:Y:S01]  /*7b30*/  MOV R21, R3 ;  /* 0x0000000300157202 */ /* 0x000fe20000000f00 */
        /* <DEDUP_REMOVED lines=9> */
[----:B------:R-:W-:-:S02]  /*7bd0*/  LOP3.LUT R177, R177, R176, RZ, 0x3c, !PT ;  /* 0x000000b0b1b17212 */ /* 0x000fc400078e3cff */
        /* <DEDUP_REMOVED lines=11> */
[----:B------:R-:W-:-:S02]  /*7c90*/  IMAD.MOV.U32 R189, RZ, RZ, R118 ;  /* 0x000000ffffbd7224 */ /* 0x000fc400078e0076 */
[----:B------:R-:W-:Y:S02]  /*7ca0*/  IMAD.MOV.U32 R195, RZ, RZ, R120 ;  /* 0x000000ffffc37224 */ /* 0x000fe400078e0078 */
[----:B------:R-:W-:Y:S02]  /*7cb0*/  IMAD.MOV.U32 R199, RZ, RZ, R122 ;  /* 0x000000ffffc77224 */ /* 0x000fe400078e007a */
[----:B------:R-:W-:Y:S02]  /*7cc0*/  IMAD.MOV.U32 R203, RZ, RZ, R124 ;  /* 0x000000ffffcb7224 */ /* 0x000fe400078e007c */
[----:B------:R-:W-:Y:S02]  /*7cd0*/  IMAD.MOV.U32 R207, RZ, RZ, R126 ;  /* 0x000000ffffcf7224 */ /* 0x000fe400078e007e */
[----:B------:R-:W-:Y:S02]  /*7ce0*/  IMAD.MOV.U32 R215, RZ, RZ, R130 ;  /* 0x000000ffffd77224 */ /* 0x000fe400078e0082 */
[----:B------:R-:W-:-:S02]  /*7cf0*/  IMAD.MOV.U32 R223, RZ, RZ, R134 ;  /* 0x000000ffffdf7224 */ /* 0x000fc400078e0086 */
[----:B------:R-:W-:-:S04]  /*7d00*/  IMAD.WIDE R112, R90, 0x2, R140 ;  /* 0x000000025a707825 */ /* 0x000fc800078e028c */
[----:B------:R-:W-:Y:S02]  /*7d10*/  IMAD.MOV.U32 R9, RZ, RZ, R45 ;  /* 0x000000ffff097224 */ /* 0x000fe400078e002d */
[----:B------:R-:W-:Y:S02]  /*7d20*/  IMAD.MOV.U32 R40, RZ, RZ, R38 ;  /* 0x000000ffff287224 */ /* 0x000fe400078e0026 */
[----:B------:R-:W-:Y:S02]  /*7d30*/  IMAD.MOV.U32 R35, RZ, RZ, R108 ;  /* 0x000000ffff237224 */ /* 0x000fe400078e006c */
[----:B------:R-:W-:Y:S02]  /*7d40*/  IMAD.MOV.U32 R152, RZ, RZ, R25 ;  /* 0x000000ffff987224 */ /* 0x000fe400078e0019 */
[----:B------:R-:W-:Y:S02]  /*7d50*/  IMAD.MOV.U32 R153, RZ, RZ, R117 ;  /* 0x000000ffff997224 */ /* 0x000fe400078e0075 */
[----:B------:R-:W-:-:S02]  /*7d60*/  IMAD.MOV.U32 R192, RZ, RZ, R23 ;  /* 0x000000ffffc07224 */ /* 0x000fc400078e0017 */
        /* <DEDUP_REMOVED lines=13> */
[----:B------:R-:W-:-:S04]  /*7e40*/  IMAD.WIDE R100, R90, 0x2, R4 ;  /* 0x000000025a647825 */ /* 0x000fc800078e0204 */
[----:B------:R-:W-:-:S04]  /*7e50*/  IMAD.WIDE R28, R90, 0x2, R142 ;  /* 0x000000025a1c7825 */ /* 0x000fc800078e028e */
[----:B------:R-:W-:-:S04]  /*7e60*/  IMAD.WIDE R26, R90, 0x2, R146 ;  /* 0x000000025a1a7825 */ /* 0x000fc800078e0292 */
[----:B------:R-:W-:Y:S01]  /*7e70*/  IMAD.MOV.U32 R45, RZ, RZ, R42 ;  /* 0x000000ffff2d7224 */ /* 0x000fe200078e002a */
[----:B------:R-:W-:Y:S01]  /*7e80*/  MOV R42, R14 ;  /* 0x0000000e002a7202 */ /* 0x000fe20000000f00 */
[----:B------:R-:W-:Y:S02]  /*7e90*/  IMAD.MOV.U32 R38, RZ, RZ, R36 ;  /* 0x000000ffff267224 */ /* 0x000fe400078e0024 */
[----:B------:R-:W-:Y:S02]  /*7ea0*/  IMAD.MOV.U32 R108, RZ, RZ, R33 ;  /* 0x000000ffff6c7224 */ /* 0x000fe400078e0021 */
[----:B------:R-:W-:-:S04]  /*7eb0*/  IMAD.WIDE R114, R90, 0x2, R144 ;  /* 0x000000025a727825 */ /* 0x000fc800078e0290 */
[----:B------:R-:W-:Y:S02]  /*7ec0*/  IMAD.MOV.U32 R36, RZ, RZ, R34 ;  /* 0x000000ffff247224 */ /* 0x000fe400078e0022 */
[----:B------:R-:W-:Y:S02]  /*7ed0*/  IMAD.MOV.U32 R33, RZ, RZ, R110 ;  /* 0x000000ffff217224 */ /* 0x000fe400078e006e */
[----:B------:R-:W-:-:S04]  /*7ee0*/  IMAD.WIDE R102, R90, 0x2, R70 ;  /* 0x000000025a667825 */ /* 0x000fc800078e0246 */
[----:B------:R-:W-:-:S04]  /*7ef0*/  IMAD.WIDE R24, R90, 0x2, R150 ;  /* 0x000000025a187825 */ /* 0x000fc800078e0296 */
[----:B------:R-:W-:-:S04]  /*7f00*/  IMAD.WIDE R132, R90, 0x2, R218 ;  /* 0x000000025a847825 */ /* 0x000fc800078e02da */
[----:B------:R-:W-:Y:S02]  /*7f10*/  IMAD.MOV.U32 R14, RZ, RZ, R15 ;  /* 0x000000ffff0e7224 */ /* 0x000fe400078e000f */
[----:B------:R-:W-:Y:S02]  /*7f20*/  IMAD.MOV.U32 R34, RZ, RZ, R32 ;  /* 0x000000ffff227224 */ /* 0x000fe400078e0020 */
[----:B------:R-:W-:Y:S02]  /*7f30*/  IMAD.MOV.U32 R110, RZ, RZ, R31 ;  /* 0x000000ffff6e7224 */ /* 0x000fe400078e001f */
[----:B------:R-:W-:-:S04]  /*7f40*/  IMAD.WIDE R160, R90, 0x2, R50 ;  /* 0x000000025aa07825 */ /* 0x000fc800078e0232 */
        /* <DEDUP_REMOVED lines=11> */
[----:B------:R-:W-:Y:S02]  /*8000*/  IMAD.MOV.U32 R15, RZ, RZ, R107 ;  /* 0x000000ffff0f7224 */ /* 0x000fe400078e006b */
[----:B------:R-:W-:Y:S02]  /*8010*/  IMAD.MOV.U32 R32, RZ, RZ, R30 ;  /* 0x000000ffff207224 */ /* 0x000fe400078e001e */
[----:B------:R-:W-:Y:S02]  /*8020*/  IMAD.MOV.U32 R31, RZ, RZ, R112 ;  /* 0x000000ffff1f7224 */ /* 0x000fe400078e0070 */
[----:B------:R-:W-:Y:S01]  /*8030*/  IMAD.WIDE R162, R90, 0x2, R18 ;  /* 0x000000025aa27825 */ /* 0x000fe200078e0212 */
[----:B------:R-:W-:-:S03]  /*8040*/  MOV R218, R132 ;  /* 0x0000008400da7202 */ /* 0x000fc60000000f00 */
        /* <DEDUP_REMOVED lines=29> */
[----:B------:R-:W-:Y:S01]  /*8220*/  IMAD.MOV.U32 R107, RZ, RZ, R109 ;  /* 0x000000ffff6b7224 */ /* 0x000fe200078e006d */
[----:B------:R-:W-:Y:S01]  /*8230*/  MOV R109, R111 ;  /* 0x0000006f006d7202 */ /* 0x000fe20000000f00 */
[----:B------:R-:W-:Y:S01]  /*8240*/  IMAD.MOV.U32 R30, RZ, RZ, R28 ;  /* 0x000000ffff1e7224 */ /* 0x000fe200078e001c */
[----:B------:R-:W-:Y:S01]  /*8250*/  MOV R28, R26 ;  /* 0x0000001a001c7202 */ /* 0x000fe20000000f00 */
[----:B------:R-:W-:Y:S02]  /*8260*/  IMAD.MOV.U32 R112, RZ, RZ, R29 ;  /* 0x000000ffff707224 */ /* 0x000fe400078e001d */
[----:B------:R-:W-:-:S04]  /*8270*/  IMAD.WIDE R90, R90, 0x2, R164 ;  /* 0x000000025a5a7825 */ /* 0x000fc800078e02a4 */
[----:B------:R-:W-:Y:S02]  /*8280*/  IMAD.MOV.U32 R101, RZ, RZ, R39 ;  /* 0x000000ffff657224 */ /* 0x000fe400078e0027 */
[----:B------:R-:W-:Y:S02]  /*8290*/  IMAD.MOV.U32 R29, RZ, RZ, R114 ;  /* 0x000000ffff1d7224 */ /* 0x000fe400078e0072 */
[----:B------:R-:W-:Y:S02]  /*82a0*/  IMAD.MOV.U32 R39, RZ, RZ, R102 ;  /* 0x000000ffff277224 */ /* 0x000fe400078e0066 */
[----:B------:R-:W-:Y:S02]  /*82b0*/  IMAD.MOV.U32 R111, RZ, RZ, R113 ;  /* 0x000000ffff6f7224 */ /* 0x000fe400078e0071 */
[----:B------:R-:W-:Y:S02]  /*82c0*/  IMAD.MOV.U32 R114, RZ, RZ, R27 ;  /* 0x000000ffff727224 */ /* 0x000fe400078e001b */
[----:B------:R-:W-:-:S02]  /*82d0*/  IMAD.MOV.U32 R26, RZ, RZ, R24 ;  /* 0x000000ffff1a7224 */ /* 0x000fc400078e0018 */
[----:B------:R-:W-:Y:S01]  /*82e0*/  IMAD.MOV.U32 R102, RZ, RZ, R103 ;  /* 0x000000ffff667224 */ /* 0x000fe200078e0067 */
[----:B------:R-:W-:Y:S01]  /*82f0*/  MOV R103, R37 ;  /* 0x0000002500677202 */ /* 0x000fe20000000f00 */
[----:B------:R-:W-:Y:S02]  /*8300*/  IMAD.MOV.U32 R113, RZ, RZ, R115 ;  /* 0x000000ffff717224 */ /* 0x000fe400078e0073 */
[----:B------:R-:W-:Y:S02]  /*8310*/  IMAD.MOV.U32 R27, RZ, RZ, R116 ;  /* 0x000000ffff1b7224 */ /* 0x000fe400078e0074 */
[----:B------:R-:W-:Y:S01]  /*8320*/  IMAD.MOV.U32 R24, RZ, RZ, R118 ;  /* 0x000000ffff187224 */ /* 0x000fe200078e0076 */
[----:B------:R-:W-:Y:S01]  /*8330*/  MOV R118, R119 ;  /* 0x0000007700767202 */ /* 0x000fe20000000f00 */
[----:B------:R-:W-:Y:S02]  /*8340*/  IMAD.MOV.U32 R194, RZ, RZ, R120 ;  /* 0x000000ffffc27224 */ /* 0x000fe400078e0078 */
[----:B------:R-:W-:-:S02]  /*8350*/  IMAD.MOV.U32 R198, RZ, RZ, R122 ;  /* 0x000000ffffc67224 */ /* 0x000fc400078e007a */
[----:B------:R-:W-:Y:S02]  /*8360*/  IMAD.MOV.U32 R202, RZ, RZ, R124 ;  /* 0x000000ffffca7224 */ /* 0x000fe400078e007c */
[----:B------:R-:W-:Y:S02]  /*8370*/  IMAD.MOV.U32 R206, RZ, RZ, R126 ;  /* 0x000000ffffce7224 */ /* 0x000fe400078e007e */
[----:B------:R-:W-:Y:S02]  /*8380*/  IMAD.MOV.U32 R210, RZ, RZ, R128 ;  /* 0x000000ffffd27224 */ /* 0x000fe400078e0080 */
[----:B------:R-:W-:Y:S02]  /*8390*/  IMAD.MOV.U32 R214, RZ, RZ, R130 ;  /* 0x000000ffffd67224 */ /* 0x000fe400078e0082 */
[----:B------:R-:W-:Y:S01]  /*83a0*/  IMAD.MOV.U32 R222, RZ, RZ, R134 ;  /* 0x000000ffffde7224 */ /* 0x000fe200078e0086 */
[----:B------:R-:W-:Y:S01]  /*83b0*/  MOV R21, R158 ;  /* 0x0000009e00157202 */ /* 0x000fe20000000f00 */
        /* <DEDUP_REMOVED lines=14> */
[----:B------:R-:W-:Y:S01]  /*84a0*/  IMAD.MOV.U32 R126, RZ, RZ, R127 ;  /* 0x000000ffff7e7224 */ /* 0x000fe200078e007f */
[----:B------:R-:W-:Y:S01]  /*84b0*/  MOV R127, R143 ;  /* 0x0000008f007f7202 */ /* 0x000fe20000000f00 */
[----:B------:R-:W-:-:S02]  /*84c0*/  IMAD.MOV.U32 R128, RZ, RZ, R129 ;  /* 0x000000ffff807224 */ /* 0x000fc400078e0081 */
[----:B------:R-:W-:Y:S02]  /*84d0*/  IMAD.MOV.U32 R130, RZ, RZ, R131 ;  /* 0x000000ffff827224 */ /* 0x000fe400078e0083 */
[----:B------:R-:W-:Y:S02]  /*84e0*/  IMAD.MOV.U32 R132, RZ, RZ, R133 ;  /* 0x000000ffff847224 */ /* 0x000fe400078e0085 */
[----:B------:R-:W-:Y:S01]  /*84f0*/  IMAD.MOV.U32 R220, RZ, RZ, R136 ;  /* 0x000000ffffdc7224 */ /* 0x000fe200078e0088 */
[----:B------:R-:W-:Y:S01]  /*8500*/  MOV R136, R97 ;  /* 0x0000006100887202 */ /* 0x000fe20000000f00 */
        /* <DEDUP_REMOVED lines=51> */
[----:B------:R-:W-:Y:S01]  /*8840*/  IMAD.MOV.U32 R164, RZ, RZ, R91 ;  /* 0x000000ffffa47224 */ /* 0x000fe200078e005b */
[----:B------:R-:W-:Y:S01]  /*8850*/  UIADD3 UR8, UPT, UPT, UR8, -0x80, URZ ;  /* 0xffffff8008087890 */ /* 0x000fe2000fffe0ff */
[----:B------:R-:W-:Y:S11]  /*8860*/  BRA.U UP0, `(.L_x_2) ;  /* 0xffffffc100687547 */ /* 0x000ff6000b83ffff */
[----:B------:R-:W-:Y:S02]  /*8870*/  F2FP.BF16.F32.PACK_AB R83, R83, R87 ;  /* 0x000000575353723e */ /* 0x000fe400000010ff */
[----:B------:R-:W-:Y:S02]  /*8880*/  F2FP.BF16.F32.PACK_AB R82, R82, R86 ;  /* 0x000000565252723e */ /* 0x000fe400000010ff */
[----:B------:R-:W-:Y:S02]  /*8890*/  F2FP.BF16.F32.PACK_AB R81, R81, R85 ;  /* 0x000000555151723e */ /* 0x000fe400000010ff */
[----:B------:R-:W-:Y:S02]  /*88a0*/  F2FP.BF16.F32.PACK_AB R80, R80, R84 ;  /* 0x000000545050723e */ /* 0x000fe400000010ff */
[----:B------:R-:W-:Y:S02]  /*88b0*/  F2FP.BF16.F32.PACK_AB R63, R95, R63 ;  /* 0x0000003f5f3f723e */ /* 0x000fe400000010ff */
[----:B------:R-:W-:-:S02]  /*88c0*/  F2FP.BF16.F32.PACK_AB R62, R94, R62 ;  /* 0x0000003e5e3e723e */ /* 0x000fc400000010ff */
[----:B------:R-:W-:Y:S02]  /*88d0*/  F2FP.BF16.F32.PACK_AB R61, R93, R61 ;  /* 0x0000003d5d3d723e */ /* 0x000fe400000010ff */
[----:B------:R-:W-:-:S07]  /*88e0*/  F2FP.BF16.F32.PACK_AB R60, R92, R60 ;  /* 0x0000003c5c3c723e */ /* 0x000fce00000010ff */
.L_x_1:
[----:B0-----:R-:W2:Y:S01]  /*88f0*/  LDL.LU R3, [R1+0x8] ;  /* 0x0000080001037983 */ /* 0x001ea20000300800 */
[----:B------:R-:W0:Y:S01]  /*8900*/  S2R R7, SR_TID.X ;  /* 0x0000000000077919 */ /* 0x000e220000002100 */
[----:B------:R-:W1:Y:S01]  /*8910*/  S2UR UR5, SR_CgaCtaId ;  /* 0x00000000000579c3 */ /* 0x000e620000008800 */
[----:B------:R-:W-:Y:S01]  /*8920*/  UMOV UR4, 0x400 ;  /* 0x0000040000047882 */ /* 0x000fe20000000000 */
[----:B------:R-:W3:Y:S01]  /*8930*/  LDCU.128 UR12, c[0x0][0x390] ;  /* 0x00007200ff0c77ac */ /* 0x000ee20008000c00 */
[----:B------:R-:W4:Y:S01]  /*8940*/  LDL.LU R8, [R1] ;  /* 0x0000000001087983 */ /* 0x000f220000300800 */
[----:B------:R-:W5:Y:S03]  /*8950*/  LDCU UR6, c[0x0][0x3b8] ;  /* 0x00007700ff0677ac */ /* 0x000f660008000800 */
[----:B------:R-:W5:Y:S01]  /*8960*/  LDL.LU R9, [R1+0x4] ;  /* 0x0000040001097983 */ /* 0x000f620000300800 */
[----:B------:R-:W-:-:S02]  /*8970*/  LOP3.LUT R13, R2, 0x3c, R0, 0xfe, !PT ;  /* 0x0000003c020d7812 */ /* 0x000fc400078efe00 */
[C-C-:B------:R-:W-:Y:S02]  /*8980*/  LOP3.LUT R14, R2.reuse, 0x38, R0.reuse, 0xfe, !PT ;  /* 0x00000038020e7812 */ /* 0x140fe400078efe00 */
[C-C-:B------:R-:W-:Y:S02]  /*8990*/  LOP3.LUT R12, R2.reuse, 0x34, R0.reuse, 0xfe, !PT ;  /* 0x00000034020c7812 */ /* 0x140fe400078efe00 */
[C-C-:B------:R-:W-:Y:S02]  /*89a0*/  LOP3.LUT R15, R2.reuse, 0x30, R0.reuse, 0xfe, !PT ;  /* 0x00000030020f7812 */ /* 0x140fe400078efe00 */
[C-C-:B------:R-:W-:Y:S02]  /*89b0*/  LOP3.LUT R16, R2.reuse, 0x2c, R0.reuse, 0xfe, !PT ;  /* 0x0000002c02107812 */ /* 0x140fe400078efe00 */
[----:B------:R-:W-:Y:S02]  /*89c0*/  LOP3.LUT R17, R2, 0x28, R0, 0xfe, !PT ;  /* 0x0000002802117812 */ /* 0x000fe400078efe00 */
[----:B---3--:R-:W-:-:S02]  /*89d0*/  ISETP.GE.AND P0, PT, R243, UR14, PT ;  /* 0x0000000ef3007c0c */ /* 0x008fc4000bf06270 */
[C-C-:B------:R-:W-:Y:S01]  /*89e0*/  LOP3.LUT R18, R2.reuse, 0x24, R0.reuse, 0xfe, !PT ;  /* 0x0000002402127812 */ /* 0x140fe200078efe00 */
[----:B-1----:R-:W-:Y:S01]  /*89f0*/  ULEA UR4, UR5, UR4, 0x18 ;  /* 0x0000000405047291 */ /* 0x002fe2000f8ec0ff */
[C-C-:B------:R-:W-:Y:S01]  /*8a00*/  LOP3.LUT R19, R2.reuse, 0x20, R0.reuse, 0xfe, !PT ;  /* 0x0000002002137812 */ /* 0x140fe200078efe00 */
[----:B------:R-:W1:Y:S01]  /*8a10*/  LDCU UR5, c[0x0][0x3b4] ;  /* 0x00007680ff0577ac */ /* 0x000e620008000800 */
[C-C-:B------:R-:W-:Y:S02]  /*8a20*/  LOP3.LUT R11, R2.reuse, 0x1c, R0.reuse, 0xfe, !PT ;  /* 0x0000001c020b7812 */ /* 0x140fe400078efe00 */
[----:B------:R-:W-:Y:S01]  /*8a30*/  LOP3.LUT R10, R2, 0x18, R0, 0xfe, !PT ;  /* 0x00000018020a7812 */ /* 0x000fe200078efe00 */
[C---:B0-----:R-:W-:Y:S01]  /*8a40*/  IMAD.SHL.U32 R4, R7.reuse, 0x40, RZ ;  /* 0x0000004007047824 */ /* 0x041fe200078e00ff */
[----:B------:R-:W-:Y:S02]  /*8a50*/  LOP3.LUT R6, R7, 0x60, RZ, 0xc0, !PT ;  /* 0x0000006007067812 */ /* 0x000fe400078ec0ff */
[----:B------:R-:W-:-:S02]  /*8a60*/  SHF.R.S32.HI R5, RZ, 0x3, R7 ;  /* 0x00000003ff057819 */ /* 0x000fc40000011407 */
[----:B------:R-:W-:Y:S02]  /*8a70*/  LOP3.LUT R4, R4, 0x40, RZ, 0xc0, !PT ;  /* 0x0000004004047812 */ /* 0x000fe400078ec0ff */
[----:B------:R-:W-:-:S04]  /*8a80*/  SGXT R5, R5, 0x1 ;  /* 0x000000010505781a */ /* 0x000fc80000000200 */
[----:B------:R-:W-:Y:S01]  /*8a90*/  LOP3.LUT R5, R5, 0x440, RZ, 0xc0, !PT ;  /* 0x0000044005057812 */ /* 0x000fe200078ec0ff */
[----:B-1----:R-:W-:Y:S01]  /*8aa0*/  IMAD R243, R243, UR5, RZ ;  /* 0x00000005f3f37c24 */ /* 0x002fe2000f8e02ff */
[----:B------:R-:W-:Y:S04]  /*8ab0*/  BAR.SYNC.DEFER_BLOCKING 0x0 ;  /* 0x0000000000007b1d */ /* 0x000fe80000010000 */
[----:B------:R-:W-:-:S04]  /*8ac0*/  LEA R23, P2, R243, UR12, 0x1 ;  /* 0x0000000cf3177c11 */ /* 0x000fc8000f8408ff */
[----:B------:R-:W-:Y:S02]  /*8ad0*/  LEA.HI.X.SX32 R243, R243, UR13, 0x1, P2 ;  /* 0x0000000df3f37c11 */ /* 0x000fe400090f0eff */
[----:B--2---:R-:W-:-:S05]  /*8ae0*/  LOP3.LUT R3, R3, 0x3c, RZ, 0xc0, !PT ;  /* 0x0000003c03037812 */ /* 0x004fca00078ec0ff */
[----:B------:R-:W-:Y:S02]  /*8af0*/  IMAD R3, R6, 0x8, R3 ;  /* 0x0000000806037824 */ /* 0x000fe400078e0203 */
[----:B------:R-:W-:Y:S01]  /*8b00*/  IMAD.SHL.U32 R6, R7, 0x4, RZ ;  /* 0x0000000407067824 */ /* 0x000fe200078e00ff */
[----:B----4-:R-:W-:Y:S01]  /*8b10*/  LOP3.LUT R8, R5, 0x38, R8, 0xf8, !PT ;  /* 0x0000003805087812 */ /* 0x010fe200078ef808 */
[----:B------:R-:W-:Y:S01]  /*8b20*/  IMAD.IADD R3, R4, 0x1, R3 ;  /* 0x0000000104037824 */ /* 0x000fe200078e0203 */
[----:B------:R-:W-:-:S04]  /*8b30*/  SHF.R.S32.HI R4, RZ, 0x4, R7 ;  /* 0x00000004ff047819 */ /* 0x000fc80000011407 */
[----:B------:R-:W-:Y:S01]  /*8b40*/  SGXT R4, R4, 0x1 ;  /* 0x000000010404781a */ /* 0x000fe20000000200 */
[----:B------:R-:W-:Y:S01]  /*8b50*/  STS [R3+UR4], R60 ;  /* 0x0000003c03007988 */ /* 0x000fe20008000804 */
[C---:B------:R-:W-:Y:S02]  /*8b60*/  LOP3.LUT R5, R3.reuse, 0x4, RZ, 0x3c, !PT ;  /* 0x0000000403057812 */ /* 0x040fe400078e3cff */
[----:B------:R-:W-:Y:S01]  /*8b70*/  LOP3.LUT R7, R4, 0x804, RZ, 0xc0, !PT ;  /* 0x0000080404077812 */ /* 0x000fe200078ec0ff */
[----:B------:R0:W-:Y:S01]  /*8b80*/  STS [R3+UR4+0x80], R61 ;  /* 0x0000803d03007988 */ /* 0x0001e20008000804 */
[----:B------:R-:W-:Y:S02]  /*8b90*/  LOP3.LUT R4, R3, 0x40, RZ, 0x3c, !PT ;  /* 0x0000004003047812 */ /* 0x000fe400078e3cff */
[----:B------:R-:W-:Y:S02]  /*8ba0*/  LOP3.LUT R7, R7, 0x80, R6, 0xf8, !PT ;  /* 0x0000008007077812 */ /* 0x000fe400078ef806 */
[----:B------:R-:W-:Y:S01]  /*8bb0*/  LOP3.LUT R6, R3, 0x44, RZ, 0x3c, !PT ;  /* 0x0000004403067812 */ /* 0x000fe200078e3cff */
[----:B------:R-:W-:Y:S01]  /*8bc0*/  STS [R4+UR4+0x400], R62 ;  /* 0x0004003e04007988 */ /* 0x000fe20008000804 */
[----:B-----5:R-:W-:-:S02]  /*8bd0*/  LOP3.LUT R21, R7, R8, R9, 0xf6, !PT ;  /* 0x0000000807157212 */ /* 0x020fc400078ef609 */
[C-C-:B------:R-:W-:Y:S01]  /*8be0*/  LOP3.LUT R8, R2.reuse, 0x14, R0.reuse, 0xfe, !PT ;  /* 0x0000001402087812 */ /* 0x140fe200078efe00 */
[----:B------:R1:W-:Y:S01]  /*8bf0*/  STS [R4+UR4+0x480], R63 ;  /* 0x0004803f04007988 */ /* 0x0003e20008000804 */
[----:B------:R-:W-:Y:S02]  /*8c00*/  LOP3.LUT R22, R21, 0x4, RZ, 0x3c, !PT ;  /* 0x0000000415167812 */ /* 0x000fe400078e3cff */
[C-C-:B0-----:R-:W-:Y:S01]  /*8c10*/  LOP3.LUT R3, R2.reuse, 0x4, R0.reuse, 0xfe, !PT ;  /* 0x0000000402037812 */ /* 0x141fe200078efe00 */
[----:B------:R-:W-:Y:S01]  /*8c20*/  STS [R5+UR4+0x800], R80 ;  /* 0x0008005005007988 */ /* 0x000fe20008000804 */
[C---:B------:R-:W-:Y:S02]  /*8c30*/  LOP3.LUT R9, R2.reuse, 0xc, R0, 0xfe, !PT ;  /* 0x0000000c02097812 */ /* 0x040fe400078efe00 */
[C---:B------:R-:W-:Y:S01]  /*8c40*/  ISETP.LT.AND P4, PT, R3.reuse, UR15, !P0 ;  /* 0x0000000f03007c0c */ /* 0x040fe2000c781270 */
[----:B------:R0:W-:Y:S01]  /*8c50*/  STS [R5+UR4+0x880], R81 ;  /* 0x0008805105007988 */ /* 0x0001e20008000804 */
[----:B------:R-:W-:Y:S01]  /*8c60*/  IMAD R7, R3, UR6, RZ ;  /* 0x0000000603077c24 */ /* 0x000fe2000f8e02ff */
[----:B-1----:R-:W-:-:S02]  /*8c70*/  LOP3.LUT R4, R2, R0, RZ, 0xfc, !PT ;  /* 0x0000000002047212 */ /* 0x002fc400078efcff */
[----:B------:R-:W-:Y:S01]  /*8c80*/  STS [R6+UR4+0xc00], R82 ;  /* 0x000c005206007988 */ /* 0x000fe20008000804 */
[--C-:B------:R-:W-:Y:S02]  /*8c90*/  LOP3.LUT R3, R2, 0x10, R0.reuse, 0xfe, !PT ;  /* 0x0000001002037812 */ /* 0x100fe400078efe00 */
[----:B------:R-:W-:Y:S01]  /*8ca0*/  ISETP.LT.AND P1, PT, R4, UR15, !P0 ;  /* 0x0000000f04007c0c */ /* 0x000fe2000c721270 */
[----:B------:R1:W-:Y:S01]  /*8cb0*/  STS [R6+UR4+0xc80], R83 ;  /* 0x000c805306007988 */ /* 0x0003e20008000804 */
[----:B------:R-:W-:Y:S01]  /*8cc0*/  LOP3.LUT R0, R2, 0x8, R0, 0xfe, !PT ;  /* 0x0000000802007812 */ /* 0x000fe200078efe00 */
[----:B0-----:R-:W-:Y:S01]  /*8cd0*/  IMAD R5, R4, UR6, RZ ;  /* 0x0000000604057c24 */ /* 0x001fe2000f8e02ff */
[----:B------:R-:W-:Y:S01]  /*8ce0*/  BAR.SYNC.DEFER_BLOCKING 0x0 ;  /* 0x0000000000007b1d */ /* 0x000fe20000010000 */
[----:B------:R-:W-:-:S03]  /*8cf0*/  IMAD R20, R3, UR6, RZ ;  /* 0x0000000603147c24 */ /* 0x000fc6000f8e02ff */
[-C--:B------:R-:W-:Y:S02]  /*8d00*/  LEA R4, P2, R5, R23.reuse, 0x1 ;  /* 0x0000001705047211 */ /* 0x080fe400078408ff */
[----:B-1----:R-:W-:Y:S02]  /*8d10*/  LEA R6, P3, R7, R23, 0x1 ;  /* 0x0000001707067211 */ /* 0x002fe400078608ff */
[-C--:B------:R-:W-:Y:S02]  /*8d20*/  LEA.HI.X.SX32 R5, R5, R243.reuse, 0x1, P2 ;  /* 0x000000f305057211 */ /* 0x080fe400010f0eff */
[----:B------:R-:W-:Y:S02]  /*8d30*/  LEA.HI.X.SX32 R7, R7, R243, 0x1, P3 ;  /* 0x000000f307077211 */ /* 0x000fe400018f0eff */
[C---:B------:R-:W-:Y:S01]  /*8d40*/  ISETP.LT.AND P3, PT, R0.reuse, UR15, !P0 ;  /* 0x0000000f00007c0c */ /* 0x040fe2000c761270 */
[----:B------:R-:W-:-:S05]  /*8d50*/  IMAD R0, R0, UR6, RZ ;  /* 0x0000000600007c24 */ /* 0x000fca000f8e02ff */
[----:B------:R-:W-:Y:S01]  /*8d60*/  LEA R2, P2, R0, R23, 0x1 ;  /* 0x0000001700027211 */ /* 0x000fe200078408ff */
[----:B------:R-:W0:Y:S04]  /*8d70*/  LDS R25, [R21+UR4] ;  /* 0x0000000415197984 */ /* 0x000e280008000800 */
[----:B------:R-:W1:Y:S04]  /*8d80*/  LDS R31, [R22+UR4] ;  /* 0x00000004161f7984 */ /* 0x000e680008000800 */
[----:B------:R-:W2:Y:S04]  /*8d90*/  LDS R27, [R21+UR4+0x100] ;  /* 0x00010004151b7984 */ /* 0x000ea80008000800 */
[----:B------:R-:W3:Y:S04]  /*8da0*/  LDS R33, [R22+UR4+0x100] ;  /* 0x0001000416217984 */ /* 0x000ee80008000800 */
[----:B------:R-:W4:Y:S04]  /*8db0*/  LDS R29, [R21+UR4+0x200] ;  /* 0x00020004151d7984 */ /* 0x000f280008000800 */
[----:B------:R-:W5:Y:S04]  /*8dc0*/  LDS R35, [R22+UR4+0x200] ;  /* 0x0002000416237984 */ /* 0x000f680008000800 */
[----:B------:R-:W4:Y:S04]  /*8dd0*/  LDS R21, [R21+UR4+0x300] ;  /* 0x0003000415157984 */ /* 0x000f280008000800 */
[----:B------:R-:W5:Y:S04]  /*8de0*/  LDS R37, [R22+UR4+0x300] ;  /* 0x0003000416257984 */ /* 0x000f680008000800 */
[----:B0-----:R0:W-:Y:S01]  /*8df0*/  @P1 STG.E.U16 desc[UR10][R4.64], R25 ;  /* 0x0000001904001986 */ /* 0x0011e2000c10150a */
[----:B------:R-:W-:-:S02]  /*8e00*/  ISETP.LT.AND P1, PT, R3, UR15, !P0 ;  /* 0x0000000f03007c0c */ /* 0x000fc4000c721270 */
[----:B------:R-:W-:Y:S01]  /*8e10*/  LEA.HI.X.SX32 R3, R0, R243, 0x1, P2 ;  /* 0x000000f300037211 */ /* 0x000fe200010f0eff */
[----:B-1----:R1:W-:Y:S01]  /*8e20*/  @P4 STG.E.U16 desc[UR10][R6.64], R31 ;  /* 0x0000001f06004986 */ /* 0x0023e2000c10150a */
[C---:B------:R-:W-:Y:S01]  /*8e30*/  ISETP.LT.AND P4, PT, R9.reuse, UR15, !P0 ;  /* 0x0000000f09007c0c */ /* 0x040fe2000c781270 */
[----:B------:R-:W-:Y:S01]  /*8e40*/  IMAD R9, R9, UR6, RZ ;  /* 0x0000000609097c24 */ /* 0x000fe2000f8e02ff */
[C---:B------:R-:W-:Y:S01]  /*8e50*/  ISETP.LT.AND P2, PT, R8.reuse, UR15, !P0 ;  /* 0x0000000f08007c0c */ /* 0x040fe2000c741270 */
[----:B------:R-:W-:Y:S01]  /*8e60*/  IMAD R0, R8, UR6, RZ ;  /* 0x0000000608007c24 */ /* 0x000fe2000f8e02ff */
[----:B--2---:R2:W-:Y:S02]  /*8e70*/  @P3 STG.E.U16 desc[UR10][R2.64], R27 ;  /* 0x0000001b02003986 */ /* 0x0045e4000c10150a */
[-C--:B0-----:R-:W-:Y:S02]  /*8e80*/  LEA R4, P5, R9, R23.reuse, 0x1 ;  /* 0x0000001709047211 */ /* 0x081fe400078a08ff */
[----:B------:R-:W-:-:S02]  /*8e90*/  LEA R8, P3, R0, R23, 0x1 ;  /* 0x0000001700087211 */ /* 0x000fc400078608ff */
[----:B-1----:R-:W-:Y:S02]  /*8ea0*/  LEA R6, P6, R20, R23, 0x1 ;  /* 0x0000001714067211 */ /* 0x002fe400078c08ff */
[-C--:B------:R-:W-:Y:S02]  /*8eb0*/  LEA.HI.X.SX32 R5, R9, R243.reuse, 0x1, P5 ;  /* 0x000000f309057211 */ /* 0x080fe400028f0eff */
[-C--:B------:R-:W-:Y:S01]  /*8ec0*/  LEA.HI.X.SX32 R9, R0, R243.reuse, 0x1, P3 ;  /* 0x000000f300097211 */ /* 0x080fe200018f0eff */
[----:B------:R-:W-:Y:S01]  /*8ed0*/  IMAD R0, R10, UR6, RZ ;  /* 0x000000060a007c24 */ /* 0x000fe2000f8e02ff */
[----:B------:R-:W-:Y:S01]  /*8ee0*/  LEA.HI.X.SX32 R7, R20, R243, 0x1, P6 ;  /* 0x000000f314077211 */ /* 0x000fe200030f0eff */
[----:B---3--:R0:W-:Y:S01]  /*8ef0*/  @P4 STG.E.U16 desc[UR10][R4.64], R33 ;  /* 0x0000002104004986 */ /* 0x0081e2000c10150a */
[----:B------:R-:W-:Y:S01]  /*8f00*/  ISETP.LT.AND P3, PT, R10, UR15, !P0 ;  /* 0x0000000f0a007c0c */ /* 0x000fe2000c761270 */
[----:B--2---:R-:W-:Y:S01]  /*8f10*/  IMAD R3, R11, UR6, RZ ;  /* 0x000000060b037c24 */ /* 0x004fe2000f8e02ff */
[-C--:B------:R-:W-:Y:S01]  /*8f20*/  LEA R10, P4, R0, R23.reuse, 0x1 ;  /* 0x00000017000a7211 */ /* 0x080fe200078808ff */
[----:B----4-:R1:W-:Y:S01]  /*8f30*/  @P1 STG.E.U16 desc[UR10][R6.64], R29 ;  /* 0x0000001d06001986 */ /* 0x0103e2000c10150a */
[C---:B------:R-:W-:Y:S01]  /*8f40*/  ISETP.LT.AND P1, PT, R19.reuse, UR15, !P0 ;  /* 0x0000000f13007c0c */ /* 0x040fe2000c721270 */
[----:B------:R-:W-:Y:S01]  /*8f50*/  IMAD R19, R19, UR6, RZ ;  /* 0x0000000613137c24 */ /* 0x000fe2000f8e02ff */
[----:B------:R-:W-:Y:S01]  /*8f60*/  LEA R2, P5, R3, R23, 0x1 ;  /* 0x0000001703027211 */ /* 0x000fe200078a08ff */
[----:B-----5:R-:W-:Y:S01]  /*8f70*/  @P2 STG.E.U16 desc[UR10][R8.64], R35 ;  /* 0x0000002308002986 */ /* 0x020fe2000c10150a */
[----:B------:R-:W-:-:S02]  /*8f80*/  ISETP.LT.AND P2, PT, R11, UR15, !P0 ;  /* 0x0000000f0b007c0c */ /* 0x000fc4000c741270 */
[-C--:B------:R-:W-:Y:S01]  /*8f90*/  LEA.HI.X.SX32 R11, R0, R243.reuse, 0x1, P4 ;  /* 0x000000f3000b7211 */ /* 0x080fe200020f0eff */
[----:B------:R-:W-:Y:S01]  /*8fa0*/  IMAD R0, R12, UR6, RZ ;  /* 0x000000060c007c24 */ /* 0x000fe2000f8e02ff */
[C---:B------:R-:W-:Y:S01]  /*8fb0*/  ISETP.LT.AND P4, PT, R18.reuse, UR15, !P0 ;  /* 0x0000000f12007c0c */ /* 0x040fe2000c781270 */
[----:B------:R-:W-:Y:S01]  /*8fc0*/  IMAD R18, R18, UR6, RZ ;  /* 0x0000000612127c24 */ /* 0x000fe2000f8e02ff */
[----:B------:R-:W-:Y:S01]  /*8fd0*/  LEA.HI.X.SX32 R3, R3, R243, 0x1, P5 ;  /* 0x000000f303037211 */ /* 0x000fe200028f0eff */
[----:B------:R2:W-:Y:S01]  /*8fe0*/  @P3 STG.E.U16 desc[UR10][R10.64], R21 ;  /* 0x000000150a003986 */ /* 0x0005e2000c10150a */
[-C--:B0-----:R-:W-:Y:S02]  /*8ff0*/  LEA R4, P3, R19, R23.reuse, 0x1 ;  /* 0x0000001713047211 */ /* 0x081fe400078608ff */
[----:B-1----:R-:W-:Y:S02]  /*9000*/  LEA R6, P6, R18, R23, 0x1 ;  /* 0x0000001712067211 */ /* 0x002fe400078c08ff */
[----:B------:R-:W-:Y:S01]  /*9010*/  PRMT R25, R25, 0x7632, R25 ;  /* 0x0000763219197816 */ /* 0x000fe20000000019 */
[----:B------:R-:W-:Y:S01]  /*9020*/  @P2 STG.E.U16 desc[UR10][R2.64], R37 ;  /* 0x0000002502002986 */ /* 0x000fe2000c10150a */
[----:B------:R-:W-:-:S02]  /*9030*/  LEA.HI.X.SX32 R5, R19, R243, 0x1, P3 ;  /* 0x000000f313057211 */ /* 0x000fc400018f0eff */
[----:B------:R-:W-:Y:S02]  /*9040*/  PRMT R31, R31, 0x7632, R31 ;  /* 0x000076321f1f7816 */ /* 0x000fe4000000001f */
[----:B------:R-:W-:Y:S01]  /*9050*/  LEA.HI.X.SX32 R7, R18, R243, 0x1, P6 ;  /* 0x000000f312077211 */ /* 0x000fe200030f0eff */
[----:B------:R0:W-:Y:S01]  /*9060*/  @P1 STG.E.U16 desc[UR10][R4.64], R25 ;  /* 0x0000001904001986 */ /* 0x0001e2000c10150a */
[C---:B------:R-:W-:Y:S01]  /*9070*/  ISETP.LT.AND P3, PT, R15.reuse, UR15, !P0 ;  /* 0x0000000f0f007c0c */ /* 0x040fe2000c761270 */
[----:B------:R-:W-:Y:S01]  /*9080*/  IMAD R15, R15, UR6, RZ ;  /* 0x000000060f0f7c24 */ /* 0x000fe2000f8e02ff */
[----:B------:R-:W-:Y:S01]  /*9090*/  ISETP.LT.AND P5, PT, R17, UR15, !P0 ;  /* 0x0000000f11007c0c */ /* 0x000fe2000c7a1270 */
[----:B------:R1:W-:Y:S01]  /*90a0*/  @P4 STG.E.U16 desc[UR10][R6.64], R31 ;  /* 0x0000001f06004986 */ /* 0x0003e2000c10150a */
[C---:B------:R-:W-:Y:S01]  /*90b0*/  ISETP.LT.AND P4, PT, R16.reuse, UR15, !P0 ;  /* 0x0000000f10007c0c */ /* 0x040fe2000c781270 */
[----:B------:R-:W-:Y:S01]  /*90c0*/  IMAD R16, R16, UR6, RZ ;  /* 0x0000000610107c24 */ /* 0x000fe2000f8e02ff */
[----:B------:R-:W-:Y:S01]  /*90d0*/  PRMT R27, R27, 0x7632, R27 ;  /* 0x000076321b1b7816 */ /* 0x000fe2000000001b */
[----:B--2---:R-:W-:Y:S01]  /*90e0*/  IMAD R11, R14, UR6, RZ ;  /* 0x000000060e0b7c24 */ /* 0x004fe2000f8e02ff */
[----:B------:R-:W-:Y:S01]  /*90f0*/  PRMT R33, R33, 0x7632, R33 ;  /* 0x0000763221217816 */ /* 0x000fe20000000021 */
[----:B------:R-:W-:Y:S01]  /*9100*/  IMAD R17, R17, UR6, RZ ;  /* 0x0000000611117c24 */ /* 0x000fe2000f8e02ff */
[----:B------:R-:W-:Y:S01]  /*9110*/  PRMT R35, R35, 0x7632, R35 ;  /* 0x0000763223237816 */ /* 0x000fe20000000023 */
[----:B------:R-:W-:Y:S01]  /*9120*/  IMAD R18, R13, UR6, RZ ;  /* 0x000000060d127c24 */ /* 0x000fe2000f8e02ff */
[----:B0-----:R-:W-:-:S02]  /*9130*/  LEA R4, P1, R16, R23, 0x1 ;  /* 0x0000001710047211 */ /* 0x001fc400078208ff */
[-C--:B------:R-:W-:Y:S02]  /*9140*/  LEA R2, P6, R17, R23.reuse, 0x1 ;  /* 0x0000001711027211 */ /* 0x080fe400078c08ff */
[----:B-1----:R-:W-:Y:S02]  /*9150*/  LEA R6, P2, R15, R23, 0x1 ;  /* 0x000000170f067211 */ /* 0x002fe400078408ff */
[----:B------:R-:W-:Y:S02]  /*9160*/  LEA.HI.X.SX32 R5, R16, R243, 0x1, P1 ;  /* 0x000000f310057211 */ /* 0x000fe400008f0eff */
[----:B------:R-:W-:Y:S02]  /*9170*/  LEA R10, P1, R11, R23, 0x1 ;  /* 0x000000170b0a7211 */ /* 0x000fe400078208ff */
[----:B------:R-:W-:Y:S02]  /*9180*/  LEA.HI.X.SX32 R7, R15, R243, 0x1, P2 ;  /* 0x000000f30f077211 */ /* 0x000fe400010f0eff */
[----:B------:R-:W-:-:S02]  /*9190*/  ISETP.LT.AND P2, PT, R12, UR15, !P0 ;  /* 0x0000000f0c007c0c */ /* 0x000fc4000c741270 */
[-C--:B------:R-:W-:Y:S02]  /*91a0*/  LEA.HI.X.SX32 R11, R11, R243.reuse, 0x1, P1 ;  /* 0x000000f30b0b7211 */ /* 0x080fe400008f0eff */
[----:B------:R-:W-:Y:S02]  /*91b0*/  LEA.HI.X.SX32 R3, R17, R243, 0x1, P6 ;  /* 0x000000f311037211 */ /* 0x000fe400030f0eff */
[----:B------:R-:W-:Y:S02]  /*91c0*/  ISETP.LT.AND P1, PT, R14, UR15, !P0 ;  /* 0x0000000f0e007c0c */ /* 0x000fe4000c721270 */
[----:B------:R-:W-:Y:S01]  /*91d0*/  ISETP.LT.AND P0, PT, R13, UR15, !P0 ;  /* 0x0000000f0d007c0c */ /* 0x000fe2000c701270 */
[----:B------:R0:W-:Y:S01]  /*91e0*/  @P5 STG.E.U16 desc[UR10][R2.64], R27 ;  /* 0x0000001b02005986 */ /* 0x0001e2000c10150a */
[----:B------:R-:W-:-:S03]  /*91f0*/  LEA R8, P6, R0, R23, 0x1 ;  /* 0x0000001700087211 */ /* 0x000fc600078c08ff */
[----:B------:R1:W-:Y:S01]  /*9200*/  @P4 STG.E.U16 desc[UR10][R4.64], R33 ;  /* 0x0000002104004986 */ /* 0x0003e2000c10150a */
[----:B------:R-:W-:Y:S02]  /*9210*/  LEA.HI.X.SX32 R9, R0, R243, 0x1, P6 ;  /* 0x000000f300097211 */ /* 0x000fe400030f0eff */
[----:B------:R-:W-:-:S04]  /*9220*/  LEA R12, P6, R18, R23, 0x1 ;  /* 0x00000017120c7211 */ /* 0x000fc800078c08ff */
[----:B------:R-:W-:Y:S02]  /*9230*/  LEA.HI.X.SX32 R13, R18, R243, 0x1, P6 ;  /* 0x000000f3120d7211 */ /* 0x000fe400030f0eff */
[----:B0-----:R-:W-:Y:S02]  /*9240*/  PRMT R3, R29, 0x7632, R3 ;  /* 0x000076321d037816 */ /* 0x001fe40000000003 */
[----:B-1----:R-:W-:-:S03]  /*9250*/  PRMT R5, R21, 0x7632, R5 ;  /* 0x0000763215057816 */ /* 0x002fc60000000005 */
[----:B------:R0:W-:Y:S04]  /*9260*/  @P3 STG.E.U16 desc[UR10][R6.64], R3 ;  /* 0x0000000306003986 */ /* 0x0001e8000c10150a */
[----:B------:R0:W-:Y:S04]  /*9270*/  @P2 STG.E.U16 desc[UR10][R8.64], R35 ;  /* 0x0000002308002986 */ /* 0x0001e8000c10150a */
[----:B------:R0:W-:Y:S01]  /*9280*/  @P1 STG.E.U16 desc[UR10][R10.64], R5 ;  /* 0x000000050a001986 */ /* 0x0001e2000c10150a */
[----:B------:R-:W-:Y:S05]  /*9290*/  @!P0 EXIT ;  /* 0x000000000000894d */ /* 0x000fea0003800000 */
[----:B0-----:R-:W-:-:S05]  /*92a0*/  PRMT R6, R37, 0x7632, R6 ;  /* 0x0000763225067816 */ /* 0x001fca0000000006 */
[----:B------:R-:W-:Y:S01]  /*92b0*/  STG.E.U16 desc[UR10][R12.64], R6 ;  /* 0x000000060c007986 */ /* 0x000fe2000c10150a */
[----:B------:R-:W-:Y:S05]  /*92c0*/  EXIT ;  /* 0x000000000000794d */ /* 0x000fea0003800000 */
.L_x_3:
[----:B------:R-:W-:-:S00]  /*92d0*/  BRA `(.L_x_3) ;  /* 0xfffffffc00fc7947 */ /* 0x000fc0000383ffff */
[----:B------:R-:W-:-:S00]  /*92e0*/  NOP ;  /* 0x0000000000007918 */ /* 0x000fc00000000000 */
        /* <DEDUP_REMOVED lines=9> */
.L_x_4:


//--------------------- .nv.shared.matmul_kernel  --------------------------
	.section	.nv.shared.matmul_kernel,"aw",@nobits
	.sectionflags	@""
	.align	16
	.zero		1024


//--------------------- .nv.shared.reserved.0     --------------------------
	.section	.nv.shared.reserved.0,"aw",@nobits
	.weak		__nv_reservedSMEM_offset_0_alias
	.size		__nv_reservedSMEM_offset_0_alias, 0, 64
	.other		__nv_reservedSMEM_offset_0_alias,@"STO_CUDA_RESERVED_SHARED STV_DEFAULT"
__nv_reservedSMEM_offset_0_alias:
	.zero		0
	.zero		64


//--------------------- .nv.constant0.matmul_kernel --------------------------
	.section	.nv.constant0.matmul_kernel,"a",@progbits
	.sectionflags	@""
	.align	4
.nv.constant0.matmul_kernel:
	.zero		976


//--------------------- SYMBOLS --------------------------

	.type		.nv.reservedSmem.offset0,@object
	.size		.nv.reservedSmem.offset0,0x4
	.type		.nv.reservedSmem.cap,@object
	.size		.nv.reservedSmem.cap,0x4
